//
// Generated by NVIDIA NVVM Compiler
//
// Compiler Build ID: CL-36424714
// Cuda compilation tools, release 13.0, V13.0.88
// Based on NVVM 20.0.0
//

.version 9.0
.target sm_100
.address_size 64

	// .globl	_Z8problem1PiP7double4S1_
.func  (.param .align 16 .b8 func_retval0[16]) __internal_trig_reduction_slowpathd
(
	.param .b64 __internal_trig_reduction_slowpathd_param_0
)
;
.func  (.param .b64 func_retval0) __internal_accurate_pow
(
	.param .b64 __internal_accurate_pow_param_0
)
;
.extern .shared .align 16 .b8 acceleration[];
.global .align 8 .b8 __cudart_i2opi_d[144] = {8, 93, 141, 31, 177, 95, 251, 107, 234, 146, 82, 138, 247, 57, 7, 61, 123, 241, 229, 235, 199, 186, 39, 117, 45, 234, 95, 158, 102, 63, 70, 79, 183, 9, 203, 39, 207, 126, 54, 109, 31, 109, 10, 90, 139, 17, 47, 239, 15, 152, 5, 222, 255, 151, 248, 31, 59, 40, 249, 189, 139, 95, 132, 156, 244, 57, 83, 131, 57, 214, 145, 57, 65, 126, 95, 180, 38, 112, 156, 233, 132, 68, 187, 46, 245, 53, 130, 232, 62, 167, 41, 177, 28, 235, 29, 254, 28, 146, 209, 9, 234, 46, 73, 6, 224, 210, 77, 66, 58, 110, 36, 183, 97, 197, 187, 222, 171, 99, 81, 254, 65, 144, 67, 60, 153, 149, 98, 219, 192, 221, 52, 245, 209, 87, 39, 252, 41, 21, 68, 78, 110, 131, 249, 162};
.global .align 16 .b8 __cudart_sin_cos_coeffs[128] = {70, 210, 176, 44, 241, 229, 90, 190, 146, 227, 172, 105, 227, 29, 199, 62, 161, 98, 219, 25, 160, 1, 42, 191, 24, 8, 17, 17, 17, 17, 129, 63, 84, 85, 85, 85, 85, 85, 197, 191, 0, 0, 0, 0, 0, 0, 0, 0, 0, 0, 0, 0, 0, 0, 0, 0, 100, 129, 253, 32, 131, 255, 168, 189, 40, 133, 239, 193, 167, 238, 33, 62, 217, 230, 6, 142, 79, 126, 146, 190, 233, 188, 221, 25, 160, 1, 250, 62, 71, 93, 193, 22, 108, 193, 86, 191, 81, 85, 85, 85, 85, 85, 165, 63, 0, 0, 0, 0, 0, 0, 224, 191, 0, 0, 0, 0, 0, 0, 240, 63};

.visible .entry _Z8problem1PiP7double4S1_(
	.param .u64 .ptr .align 1 _Z8problem1PiP7double4S1__param_0,
	.param .u64 .ptr .align 1 _Z8problem1PiP7double4S1__param_1,
	.param .u64 .ptr .align 1 _Z8problem1PiP7double4S1__param_2
)
{
	.reg .pred 	%p<7>;
	.reg .b32 	%r<11>;
	.reg .b64 	%rd<15>;
	.reg .b64 	%fd<45>;

	ld.param.u64 	%rd3, [_Z8problem1PiP7double4S1__param_0];
	ld.param.u64 	%rd2, [_Z8problem1PiP7double4S1__param_1];
	ld.param.u64 	%rd4, [_Z8problem1PiP7double4S1__param_2];
	cvta.to.global.u64 	%rd1, %rd4;
	cvta.to.global.u64 	%rd5, %rd3;
	mov.u32 	%r1, %tid.x;
	mov.u32 	%r2, %ctaid.x;
	mov.u32 	%r7, acceleration;
	mad.lo.s32 	%r3, %r1, 24, %r7;
	mov.b64 	%rd6, 0;
	st.shared.u64 	[%r3], %rd6;
	st.shared.u64 	[%r3+8], %rd6;
	st.shared.u64 	[%r3+16], %rd6;
	ld.global.u32 	%r8, [%rd5];
	setp.ge.s32 	%p1, %r1, %r8;
	@%p1 bra 	$L__BB0_2;
	cvta.to.global.u64 	%rd7, %rd2;
	mul.wide.u32 	%rd8, %r2, 32;
	add.s64 	%rd9, %rd7, %rd8;
	ld.global.v2.f64 	{%fd1, %fd2}, [%rd9];
	ld.global.f64 	%fd3, [%rd9+16];
	mul.wide.u32 	%rd10, %r1, 32;
	add.s64 	%rd11, %rd7, %rd10;
	ld.global.v2.f64 	{%fd4, %fd5}, [%rd11];
	ld.global.v2.f64 	{%fd6, %fd7}, [%rd11+16];
	sub.f64 	%fd8, %fd4, %fd1;
	sub.f64 	%fd9, %fd5, %fd2;
	sub.f64 	%fd10, %fd6, %fd3;
	mul.f64 	%fd11, %fd9, %fd9;
	fma.rn.f64 	%fd12, %fd8, %fd8, %fd11;
	fma.rn.f64 	%fd13, %fd10, %fd10, %fd12;
	add.f64 	%fd14, %fd13, 0d3EB0C6F7A0B5ED8D;
	mul.f64 	%fd15, %fd14, %fd14;
	mul.f64 	%fd16, %fd14, %fd15;
	sqrt.rn.f64 	%fd17, %fd16;
	add.s64 	%rd12, %rd1, %rd10;
	ld.global.f64 	%fd18, [%rd12+24];
	setp.eq.f64 	%p2, %fd18, 0d3FF0000000000000;
	mul.f64 	%fd19, %fd7, 0d3DD25868F4DEAE16;
	selp.f64 	%fd20, 0d0000000000000000, %fd19, %p2;
	mul.f64 	%fd21, %fd8, %fd20;
	div.rn.f64 	%fd22, %fd21, %fd17;
	mul.f64 	%fd23, %fd9, %fd20;
	div.rn.f64 	%fd24, %fd23, %fd17;
	mul.f64 	%fd25, %fd10, %fd20;
	div.rn.f64 	%fd26, %fd25, %fd17;
	st.shared.f64 	[%r3], %fd22;
	st.shared.f64 	[%r3+8], %fd24;
	st.shared.f64 	[%r3+16], %fd26;
$L__BB0_2:
	bar.sync 	0;
	mov.u32 	%r10, %ntid.x;
	setp.lt.u32 	%p3, %r10, 2;
	@%p3 bra 	$L__BB0_6;
$L__BB0_3:
	shr.u32 	%r6, %r10, 1;
	setp.ge.u32 	%p4, %r1, %r6;
	@%p4 bra 	$L__BB0_5;
	mad.lo.s32 	%r9, %r6, 24, %r3;
	ld.shared.f64 	%fd27, [%r9];
	ld.shared.f64 	%fd28, [%r3];
	add.f64 	%fd29, %fd27, %fd28;
	st.shared.f64 	[%r3], %fd29;
	ld.shared.f64 	%fd30, [%r9+8];
	ld.shared.f64 	%fd31, [%r3+8];
	add.f64 	%fd32, %fd30, %fd31;
	st.shared.f64 	[%r3+8], %fd32;
	ld.shared.f64 	%fd33, [%r9+16];
	ld.shared.f64 	%fd34, [%r3+16];
	add.f64 	%fd35, %fd33, %fd34;
	st.shared.f64 	[%r3+16], %fd35;
$L__BB0_5:
	bar.sync 	0;
	setp.gt.u32 	%p5, %r10, 3;
	mov.u32 	%r10, %r6;
	@%p5 bra 	$L__BB0_3;
$L__BB0_6:
	setp.ne.s32 	%p6, %r1, 0;
	@%p6 bra 	$L__BB0_8;
	ld.shared.v2.f64 	{%fd36, %fd37}, [acceleration];
	mul.wide.u32 	%rd13, %r2, 32;
	add.s64 	%rd14, %rd1, %rd13;
	ld.global.v2.f64 	{%fd38, %fd39}, [%rd14];
	fma.rn.f64 	%fd40, %fd36, 0d404E000000000000, %fd38;
	fma.rn.f64 	%fd41, %fd37, 0d404E000000000000, %fd39;
	st.global.v2.f64 	[%rd14], {%fd40, %fd41};
	ld.shared.f64 	%fd42, [acceleration+16];
	ld.global.f64 	%fd43, [%rd14+16];
	fma.rn.f64 	%fd44, %fd42, 0d404E000000000000, %fd43;
	st.global.f64 	[%rd14+16], %fd44;
$L__BB0_8:
	ret;

}
	// .globl	_Z7update1PiS_S_P7double4S1_Pd
.visible .entry _Z7update1PiS_S_P7double4S1_Pd(
	.param .u64 .ptr .align 1 _Z7update1PiS_S_P7double4S1_Pd_param_0,
	.param .u64 .ptr .align 1 _Z7update1PiS_S_P7double4S1_Pd_param_1,
	.param .u64 .ptr .align 1 _Z7update1PiS_S_P7double4S1_Pd_param_2,
	.param .u64 .ptr .align 1 _Z7update1PiS_S_P7double4S1_Pd_param_3,
	.param .u64 .ptr .align 1 _Z7update1PiS_S_P7double4S1_Pd_param_4,
	.param .u64 .ptr .align 1 _Z7update1PiS_S_P7double4S1_Pd_param_5
)
{
	.reg .pred 	%p<3>;
	.reg .b32 	%r<6>;
	.reg .b64 	%rd<20>;
	.reg .b64 	%fd<23>;

	ld.param.u64 	%rd3, [_Z7update1PiS_S_P7double4S1_Pd_param_0];
	ld.param.u64 	%rd4, [_Z7update1PiS_S_P7double4S1_Pd_param_1];
	ld.param.u64 	%rd5, [_Z7update1PiS_S_P7double4S1_Pd_param_2];
	ld.param.u64 	%rd6, [_Z7update1PiS_S_P7double4S1_Pd_param_3];
	ld.param.u64 	%rd7, [_Z7update1PiS_S_P7double4S1_Pd_param_4];
	ld.param.u64 	%rd8, [_Z7update1PiS_S_P7double4S1_Pd_param_5];
	cvta.to.global.u64 	%rd1, %rd8;
	cvta.to.global.u64 	%rd2, %rd6;
	cvta.to.global.u64 	%rd9, %rd7;
	mov.u32 	%r1, %tid.x;
	mul.wide.u32 	%rd10, %r1, 32;
	add.s64 	%rd11, %rd9, %rd10;
	ld.global.v2.f64 	{%fd2, %fd3}, [%rd11];
	add.s64 	%rd12, %rd2, %rd10;
	ld.global.v2.f64 	{%fd4, %fd5}, [%rd12];
	fma.rn.f64 	%fd6, %fd2, 0d404E000000000000, %fd4;
	fma.rn.f64 	%fd7, %fd3, 0d404E000000000000, %fd5;
	st.global.v2.f64 	[%rd12], {%fd6, %fd7};
	ld.global.f64 	%fd8, [%rd11+16];
	ld.global.f64 	%fd9, [%rd12+16];
	fma.rn.f64 	%fd10, %fd8, 0d404E000000000000, %fd9;
	st.global.f64 	[%rd12+16], %fd10;
	bar.sync 	0;
	setp.ne.s32 	%p1, %r1, 0;
	@%p1 bra 	$L__BB1_4;
	cvta.to.global.u64 	%rd13, %rd4;
	cvta.to.global.u64 	%rd14, %rd5;
	ld.global.u32 	%r2, [%rd13];
	mul.wide.s32 	%rd15, %r2, 32;
	add.s64 	%rd16, %rd2, %rd15;
	ld.global.v2.f64 	{%fd11, %fd12}, [%rd16];
	ld.global.u32 	%r3, [%rd14];
	mul.wide.s32 	%rd17, %r3, 32;
	add.s64 	%rd18, %rd2, %rd17;
	ld.global.v2.f64 	{%fd13, %fd14}, [%rd18];
	sub.f64 	%fd15, %fd11, %fd13;
	sub.f64 	%fd16, %fd12, %fd14;
	ld.global.f64 	%fd17, [%rd16+16];
	ld.global.f64 	%fd18, [%rd18+16];
	sub.f64 	%fd19, %fd17, %fd18;
	mul.f64 	%fd20, %fd16, %fd16;
	fma.rn.f64 	%fd21, %fd15, %fd15, %fd20;
	fma.rn.f64 	%fd1, %fd19, %fd19, %fd21;
	ld.global.f64 	%fd22, [%rd1];
	setp.geu.f64 	%p2, %fd1, %fd22;
	@%p2 bra 	$L__BB1_3;
	st.global.f64 	[%rd1], %fd1;
$L__BB1_3:
	cvta.to.global.u64 	%rd19, %rd3;
	ld.global.u32 	%r4, [%rd19];
	add.s32 	%r5, %r4, 1;
	st.global.u32 	[%rd19], %r5;
$L__BB1_4:
	ret;

}
	// .globl	_Z8problem2PiS_P7double4S1_S_
.visible .entry _Z8problem2PiS_P7double4S1_S_(
	.param .u64 .ptr .align 1 _Z8problem2PiS_P7double4S1_S__param_0,
	.param .u64 .ptr .align 1 _Z8problem2PiS_P7double4S1_S__param_1,
	.param .u64 .ptr .align 1 _Z8problem2PiS_P7double4S1_S__param_2,
	.param .u64 .ptr .align 1 _Z8problem2PiS_P7double4S1_S__param_3,
	.param .u64 .ptr .align 1 _Z8problem2PiS_P7double4S1_S__param_4
)
{
	.reg .pred 	%p<24>;
	.reg .b32 	%r<39>;
	.reg .b64 	%rd<24>;
	.reg .b64 	%fd<94>;

	ld.param.u64 	%rd2, [_Z8problem2PiS_P7double4S1_S__param_0];
	ld.param.u64 	%rd3, [_Z8problem2PiS_P7double4S1_S__param_1];
	ld.param.u64 	%rd4, [_Z8problem2PiS_P7double4S1_S__param_2];
	ld.param.u64 	%rd5, [_Z8problem2PiS_P7double4S1_S__param_3];
	ld.param.u64 	%rd6, [_Z8problem2PiS_P7double4S1_S__param_4];
	cvta.to.global.u64 	%rd1, %rd5;
	cvta.to.global.u64 	%rd7, %rd6;
	ld.global.u32 	%r13, [%rd7];
	setp.gt.s32 	%p1, %r13, -1;
	@%p1 bra 	$L__BB2_23;
	cvta.to.global.u64 	%rd8, %rd3;
	mov.u32 	%r1, %tid.x;
	mov.u32 	%r2, %ctaid.x;
	mov.u32 	%r14, acceleration;
	mad.lo.s32 	%r3, %r1, 24, %r14;
	mov.b64 	%rd9, 0;
	st.shared.u64 	[%r3], %rd9;
	st.shared.u64 	[%r3+8], %rd9;
	st.shared.u64 	[%r3+16], %rd9;
	ld.global.u32 	%r15, [%rd8];
	setp.ge.s32 	%p2, %r1, %r15;
	@%p2 bra 	$L__BB2_17;
	cvta.to.global.u64 	%rd10, %rd4;
	mul.wide.u32 	%rd11, %r2, 32;
	add.s64 	%rd12, %rd10, %rd11;
	ld.global.v2.f64 	{%fd21, %fd22}, [%rd12];
	ld.global.f64 	%fd23, [%rd12+16];
	mul.wide.u32 	%rd13, %r1, 32;
	add.s64 	%rd14, %rd10, %rd13;
	ld.global.v2.f64 	{%fd24, %fd25}, [%rd14];
	ld.global.v2.f64 	{%fd26, %fd93}, [%rd14+16];
	sub.f64 	%fd2, %fd24, %fd21;
	sub.f64 	%fd3, %fd25, %fd22;
	sub.f64 	%fd4, %fd26, %fd23;
	mul.f64 	%fd27, %fd3, %fd3;
	fma.rn.f64 	%fd28, %fd2, %fd2, %fd27;
	fma.rn.f64 	%fd29, %fd4, %fd4, %fd28;
	add.f64 	%fd5, %fd29, 0d3EB0C6F7A0B5ED8D;
	{
	.reg .b32 %temp; 
	mov.b64 	{%temp, %r4}, %fd5;
	}
	mov.f64 	%fd30, 0d3FF8000000000000;
	{
	.reg .b32 %temp; 
	mov.b64 	{%temp, %r5}, %fd30;
	}
	and.b32  	%r6, %r5, 2146435072;
	setp.neu.f64 	%p3, %fd5, 0d0000000000000000;
	@%p3 bra 	$L__BB2_4;
	setp.eq.s32 	%p5, %r6, 1073741824;
	selp.b32 	%r16, %r4, 0, %p5;
	setp.lt.s32 	%p6, %r5, 0;
	or.b32  	%r17, %r16, 2146435072;
	selp.b32 	%r18, %r17, %r16, %p6;
	mov.b32 	%r19, 0;
	mov.b64 	%fd91, {%r19, %r18};
	bra.uni 	$L__BB2_5;
$L__BB2_4:
	abs.f64 	%fd31, %fd5;
	{ // callseq 0, 0
	.param .b64 param0;
	st.param.f64 	[param0], %fd31;
	.param .b64 retval0;
	call.uni (retval0), 
	__internal_accurate_pow, 
	(
	param0
	);
	ld.param.f64 	%fd32, [retval0];
	} // callseq 0
	setp.lt.s32 	%p4, %r4, 0;
	selp.f64 	%fd91, 0dFFF8000000000000, %fd32, %p4;
$L__BB2_5:
	add.f64 	%fd34, %fd5, 0d3FF8000000000000;
	{
	.reg .b32 %temp; 
	mov.b64 	{%temp, %r20}, %fd34;
	}
	and.b32  	%r21, %r20, 2146435072;
	setp.ne.s32 	%p7, %r21, 2146435072;
	@%p7 bra 	$L__BB2_10;
	setp.num.f64 	%p8, %fd5, %fd5;
	@%p8 bra 	$L__BB2_8;
	mov.f64 	%fd35, 0d3FF8000000000000;
	add.rn.f64 	%fd91, %fd5, %fd35;
	bra.uni 	$L__BB2_10;
$L__BB2_8:
	setp.neu.f64 	%p9, %fd5, 0d7FF0000000000000;
	@%p9 bra 	$L__BB2_10;
	setp.eq.s32 	%p10, %r6, 1073741824;
	setp.lt.s32 	%p11, %r5, 0;
	selp.b32 	%r23, 0, 2146435072, %p11;
	setp.lt.s32 	%p12, %r4, 0;
	and.b32  	%r24, %r5, 2147483647;
	setp.ne.s32 	%p13, %r24, 1071644672;
	or.b32  	%r25, %r23, -2147483648;
	selp.b32 	%r26, %r25, %r23, %p13;
	selp.b32 	%r27, %r26, %r23, %p10;
	selp.b32 	%r28, %r27, %r23, %p12;
	mov.b32 	%r29, 0;
	mov.b64 	%fd91, {%r29, %r28};
$L__BB2_10:
	setp.eq.f64 	%p14, %fd5, 0d3FF0000000000000;
	selp.f64 	%fd12, 0d3FF0000000000000, %fd91, %p14;
	add.s64 	%rd16, %rd1, %rd13;
	ld.global.f64 	%fd36, [%rd16+24];
	setp.neu.f64 	%p15, %fd36, 0d3FF0000000000000;
	@%p15 bra 	$L__BB2_16;
	cvta.to.global.u64 	%rd17, %rd2;
	ld.global.u32 	%r30, [%rd17];
	cvt.rn.f64.s32 	%fd37, %r30;
	mul.f64 	%fd38, %fd37, 0d404E000000000000;
	div.rn.f64 	%fd13, %fd38, 0d40B7700000000000;
	abs.f64 	%fd14, %fd13;
	setp.neu.f64 	%p16, %fd14, 0d7FF0000000000000;
	@%p16 bra 	$L__BB2_13;
	mov.f64 	%fd44, 0d0000000000000000;
	mul.rn.f64 	%fd92, %fd13, %fd44;
	mov.b32 	%r37, 0;
	bra.uni 	$L__BB2_15;
$L__BB2_13:
	mul.f64 	%fd39, %fd13, 0d3FE45F306DC9C883;
	cvt.rni.s32.f64 	%r37, %fd39;
	cvt.rn.f64.s32 	%fd40, %r37;
	fma.rn.f64 	%fd41, %fd40, 0dBFF921FB54442D18, %fd13;
	fma.rn.f64 	%fd42, %fd40, 0dBC91A62633145C00, %fd41;
	fma.rn.f64 	%fd92, %fd40, 0dB97B839A252049C0, %fd42;
	setp.ltu.f64 	%p17, %fd14, 0d41E0000000000000;
	@%p17 bra 	$L__BB2_15;
	{ // callseq 1, 0
	.param .b64 param0;
	st.param.f64 	[param0], %fd13;
	.param .align 16 .b8 retval0[16];
	call.uni (retval0), 
	__internal_trig_reduction_slowpathd, 
	(
	param0
	);
	ld.param.f64 	%fd92, [retval0];
	ld.param.b32 	%r37, [retval0+8];
	} // callseq 1
$L__BB2_15:
	shl.b32 	%r33, %r37, 6;
	cvt.u64.u32 	%rd18, %r33;
	and.b64  	%rd19, %rd18, 64;
	mov.u64 	%rd20, __cudart_sin_cos_coeffs;
	add.s64 	%rd21, %rd20, %rd19;
	mul.rn.f64 	%fd45, %fd92, %fd92;
	and.b32  	%r34, %r37, 1;
	setp.eq.b32 	%p18, %r34, 1;
	selp.f64 	%fd46, 0dBDA8FF8320FD8164, 0d3DE5DB65F9785EBA, %p18;
	ld.global.nc.v2.f64 	{%fd47, %fd48}, [%rd21];
	fma.rn.f64 	%fd49, %fd46, %fd45, %fd47;
	fma.rn.f64 	%fd50, %fd49, %fd45, %fd48;
	ld.global.nc.v2.f64 	{%fd51, %fd52}, [%rd21+16];
	fma.rn.f64 	%fd53, %fd50, %fd45, %fd51;
	fma.rn.f64 	%fd54, %fd53, %fd45, %fd52;
	ld.global.nc.v2.f64 	{%fd55, %fd56}, [%rd21+32];
	fma.rn.f64 	%fd57, %fd54, %fd45, %fd55;
	fma.rn.f64 	%fd58, %fd57, %fd45, %fd56;
	fma.rn.f64 	%fd59, %fd58, %fd92, %fd92;
	fma.rn.f64 	%fd60, %fd58, %fd45, 0d3FF0000000000000;
	selp.f64 	%fd61, %fd60, %fd59, %p18;
	and.b32  	%r35, %r37, 2;
	setp.eq.s32 	%p19, %r35, 0;
	mov.f64 	%fd62, 0d0000000000000000;
	sub.f64 	%fd63, %fd62, %fd61;
	selp.f64 	%fd64, %fd61, %fd63, %p19;
	abs.f64 	%fd65, %fd64;
	mul.f64 	%fd66, %fd93, 0d3FE0000000000000;
	fma.rn.f64 	%fd93, %fd66, %fd65, %fd93;
$L__BB2_16:
	mul.f64 	%fd67, %fd93, 0d3DD25868F4DEAE16;
	div.rn.f64 	%fd68, %fd67, %fd12;
	mul.f64 	%fd69, %fd2, %fd68;
	mul.f64 	%fd70, %fd3, %fd68;
	mul.f64 	%fd71, %fd4, %fd68;
	st.shared.f64 	[%r3], %fd69;
	st.shared.f64 	[%r3+8], %fd70;
	st.shared.f64 	[%r3+16], %fd71;
$L__BB2_17:
	bar.sync 	0;
	mov.u32 	%r38, %ntid.x;
	setp.lt.u32 	%p20, %r38, 2;
	@%p20 bra 	$L__BB2_21;
$L__BB2_18:
	shr.u32 	%r12, %r38, 1;
	setp.ge.u32 	%p21, %r1, %r12;
	@%p21 bra 	$L__BB2_20;
	mad.lo.s32 	%r36, %r12, 24, %r3;
	ld.shared.f64 	%fd72, [%r36];
	ld.shared.f64 	%fd73, [%r3];
	add.f64 	%fd74, %fd72, %fd73;
	st.shared.f64 	[%r3], %fd74;
	ld.shared.f64 	%fd75, [%r36+8];
	ld.shared.f64 	%fd76, [%r3+8];
	add.f64 	%fd77, %fd75, %fd76;
	st.shared.f64 	[%r3+8], %fd77;
	ld.shared.f64 	%fd78, [%r36+16];
	ld.shared.f64 	%fd79, [%r3+16];
	add.f64 	%fd80, %fd78, %fd79;
	st.shared.f64 	[%r3+16], %fd80;
$L__BB2_20:
	bar.sync 	0;
	setp.gt.u32 	%p22, %r38, 3;
	mov.u32 	%r38, %r12;
	@%p22 bra 	$L__BB2_18;
$L__BB2_21:
	setp.ne.s32 	%p23, %r1, 0;
	@%p23 bra 	$L__BB2_23;
	ld.shared.v2.f64 	{%fd81, %fd82}, [acceleration];
	mul.wide.u32 	%rd22, %r2, 32;
	add.s64 	%rd23, %rd1, %rd22;
	ld.global.v2.f64 	{%fd83, %fd84}, [%rd23];
	fma.rn.f64 	%fd85, %fd81, 0d404E000000000000, %fd83;
	fma.rn.f64 	%fd86, %fd82, 0d404E000000000000, %fd84;
	st.global.v2.f64 	[%rd23], {%fd85, %fd86};
	ld.shared.f64 	%fd87, [acceleration+16];
	ld.global.f64 	%fd88, [%rd23+16];
	fma.rn.f64 	%fd89, %fd87, 0d404E000000000000, %fd88;
	st.global.f64 	[%rd23+16], %fd89;
$L__BB2_23:
	ret;

}
	// .globl	_Z7update2PiS_S_P7double4S1_S_
.visible .entry _Z7update2PiS_S_P7double4S1_S_(
	.param .u64 .ptr .align 1 _Z7update2PiS_S_P7double4S1_S__param_0,
	.param .u64 .ptr .align 1 _Z7update2PiS_S_P7double4S1_S__param_1,
	.param .u64 .ptr .align 1 _Z7update2PiS_S_P7double4S1_S__param_2,
	.param .u64 .ptr .align 1 _Z7update2PiS_S_P7double4S1_S__param_3,
	.param .u64 .ptr .align 1 _Z7update2PiS_S_P7double4S1_S__param_4,
	.param .u64 .ptr .align 1 _Z7update2PiS_S_P7double4S1_S__param_5
)
{
	.reg .pred 	%p<4>;
	.reg .b32 	%r<7>;
	.reg .b64 	%rd<21>;
	.reg .b64 	%fd<22>;

	ld.param.u64 	%rd6, [_Z7update2PiS_S_P7double4S1_S__param_0];
	ld.param.u64 	%rd5, [_Z7update2PiS_S_P7double4S1_S__param_2];
	ld.param.u64 	%rd7, [_Z7update2PiS_S_P7double4S1_S__param_3];
	ld.param.u64 	%rd8, [_Z7update2PiS_S_P7double4S1_S__param_4];
	ld.param.u64 	%rd9, [_Z7update2PiS_S_P7double4S1_S__param_5];
	cvta.to.global.u64 	%rd1, %rd6;
	cvta.to.global.u64 	%rd2, %rd9;
	cvta.to.global.u64 	%rd3, %rd7;
	cvta.to.global.u64 	%rd10, %rd8;
	mov.u32 	%r2, %tid.x;
	mul.wide.u32 	%rd11, %r2, 32;
	add.s64 	%rd12, %rd10, %rd11;
	ld.global.v2.f64 	{%fd1, %fd2}, [%rd12];
	add.s64 	%rd13, %rd3, %rd11;
	ld.global.v2.f64 	{%fd3, %fd4}, [%rd13];
	fma.rn.f64 	%fd5, %fd1, 0d404E000000000000, %fd3;
	fma.rn.f64 	%fd6, %fd2, 0d404E000000000000, %fd4;
	st.global.v2.f64 	[%rd13], {%fd5, %fd6};
	ld.global.f64 	%fd7, [%rd12+16];
	ld.global.f64 	%fd8, [%rd13+16];
	fma.rn.f64 	%fd9, %fd7, 0d404E000000000000, %fd8;
	st.global.f64 	[%rd13+16], %fd9;
	bar.sync 	0;
	setp.ne.s32 	%p1, %r2, 0;
	@%p1 bra 	$L__BB3_5;
	ld.global.u32 	%r3, [%rd2];
	setp.gt.s32 	%p2, %r3, -1;
	@%p2 bra 	$L__BB3_5;
	ld.param.u64 	%rd20, [_Z7update2PiS_S_P7double4S1_S__param_1];
	cvta.to.global.u64 	%rd14, %rd20;
	ld.global.u32 	%r4, [%rd14];
	mul.wide.s32 	%rd15, %r4, 32;
	add.s64 	%rd16, %rd3, %rd15;
	ld.global.v2.f64 	{%fd10, %fd11}, [%rd16];
	cvta.to.global.u64 	%rd17, %rd5;
	ld.global.u32 	%r5, [%rd17];
	mul.wide.s32 	%rd18, %r5, 32;
	add.s64 	%rd19, %rd3, %rd18;
	ld.global.v2.f64 	{%fd12, %fd13}, [%rd19];
	sub.f64 	%fd14, %fd10, %fd12;
	sub.f64 	%fd15, %fd11, %fd13;
	ld.global.f64 	%fd16, [%rd16+16];
	ld.global.f64 	%fd17, [%rd19+16];
	sub.f64 	%fd18, %fd16, %fd17;
	mul.f64 	%fd19, %fd15, %fd15;
	fma.rn.f64 	%fd20, %fd14, %fd14, %fd19;
	fma.rn.f64 	%fd21, %fd18, %fd18, %fd20;
	setp.geu.f64 	%p3, %fd21, 0d42D6BCC41E900000;
	ld.global.u32 	%r1, [%rd1];
	@%p3 bra 	$L__BB3_4;
	st.global.u32 	[%rd2], %r1;
$L__BB3_4:
	add.s32 	%r6, %r1, 1;
	st.global.u32 	[%rd1], %r6;
$L__BB3_5:
	ret;

}
	// .globl	_Z8problem3PiS_P7double4S1_Pb
.visible .entry _Z8problem3PiS_P7double4S1_Pb(
	.param .u64 .ptr .align 1 _Z8problem3PiS_P7double4S1_Pb_param_0,
	.param .u64 .ptr .align 1 _Z8problem3PiS_P7double4S1_Pb_param_1,
	.param .u64 .ptr .align 1 _Z8problem3PiS_P7double4S1_Pb_param_2,
	.param .u64 .ptr .align 1 _Z8problem3PiS_P7double4S1_Pb_param_3,
	.param .u64 .ptr .align 1 _Z8problem3PiS_P7double4S1_Pb_param_4
)
{
	.reg .pred 	%p<24>;
	.reg .b16 	%rs<2>;
	.reg .b32 	%r<38>;
	.reg .b64 	%rd<24>;
	.reg .b64 	%fd<94>;

	ld.param.u64 	%rd2, [_Z8problem3PiS_P7double4S1_Pb_param_0];
	ld.param.u64 	%rd3, [_Z8problem3PiS_P7double4S1_Pb_param_1];
	ld.param.u64 	%rd4, [_Z8problem3PiS_P7double4S1_Pb_param_2];
	ld.param.u64 	%rd5, [_Z8problem3PiS_P7double4S1_Pb_param_3];
	ld.param.u64 	%rd6, [_Z8problem3PiS_P7double4S1_Pb_param_4];
	cvta.to.global.u64 	%rd1, %rd5;
	cvta.to.global.u64 	%rd7, %rd6;
	ld.global.u8 	%rs1, [%rd7];
	setp.eq.s16 	%p1, %rs1, 0;
	@%p1 bra 	$L__BB4_23;
	cvta.to.global.u64 	%rd8, %rd3;
	mov.u32 	%r1, %tid.x;
	mov.u32 	%r2, %ctaid.x;
	mov.u32 	%r13, acceleration;
	mad.lo.s32 	%r3, %r1, 24, %r13;
	mov.b64 	%rd9, 0;
	st.shared.u64 	[%r3], %rd9;
	st.shared.u64 	[%r3+8], %rd9;
	st.shared.u64 	[%r3+16], %rd9;
	ld.global.u32 	%r14, [%rd8];
	setp.ge.s32 	%p2, %r1, %r14;
	@%p2 bra 	$L__BB4_17;
	cvta.to.global.u64 	%rd10, %rd4;
	mul.wide.u32 	%rd11, %r2, 32;
	add.s64 	%rd12, %rd10, %rd11;
	ld.global.v2.f64 	{%fd21, %fd22}, [%rd12];
	ld.global.f64 	%fd23, [%rd12+16];
	mul.wide.u32 	%rd13, %r1, 32;
	add.s64 	%rd14, %rd10, %rd13;
	ld.global.v2.f64 	{%fd24, %fd25}, [%rd14];
	ld.global.v2.f64 	{%fd26, %fd93}, [%rd14+16];
	sub.f64 	%fd2, %fd24, %fd21;
	sub.f64 	%fd3, %fd25, %fd22;
	sub.f64 	%fd4, %fd26, %fd23;
	mul.f64 	%fd27, %fd3, %fd3;
	fma.rn.f64 	%fd28, %fd2, %fd2, %fd27;
	fma.rn.f64 	%fd29, %fd4, %fd4, %fd28;
	add.f64 	%fd5, %fd29, 0d3EB0C6F7A0B5ED8D;
	{
	.reg .b32 %temp; 
	mov.b64 	{%temp, %r4}, %fd5;
	}
	mov.f64 	%fd30, 0d3FF8000000000000;
	{
	.reg .b32 %temp; 
	mov.b64 	{%temp, %r5}, %fd30;
	}
	and.b32  	%r6, %r5, 2146435072;
	setp.neu.f64 	%p3, %fd5, 0d0000000000000000;
	@%p3 bra 	$L__BB4_4;
	setp.eq.s32 	%p5, %r6, 1073741824;
	selp.b32 	%r15, %r4, 0, %p5;
	setp.lt.s32 	%p6, %r5, 0;
	or.b32  	%r16, %r15, 2146435072;
	selp.b32 	%r17, %r16, %r15, %p6;
	mov.b32 	%r18, 0;
	mov.b64 	%fd91, {%r18, %r17};
	bra.uni 	$L__BB4_5;
$L__BB4_4:
	abs.f64 	%fd31, %fd5;
	{ // callseq 2, 0
	.param .b64 param0;
	st.param.f64 	[param0], %fd31;
	.param .b64 retval0;
	call.uni (retval0), 
	__internal_accurate_pow, 
	(
	param0
	);
	ld.param.f64 	%fd32, [retval0];
	} // callseq 2
	setp.lt.s32 	%p4, %r4, 0;
	selp.f64 	%fd91, 0dFFF8000000000000, %fd32, %p4;
$L__BB4_5:
	add.f64 	%fd34, %fd5, 0d3FF8000000000000;
	{
	.reg .b32 %temp; 
	mov.b64 	{%temp, %r19}, %fd34;
	}
	and.b32  	%r20, %r19, 2146435072;
	setp.ne.s32 	%p7, %r20, 2146435072;
	@%p7 bra 	$L__BB4_10;
	setp.num.f64 	%p8, %fd5, %fd5;
	@%p8 bra 	$L__BB4_8;
	mov.f64 	%fd35, 0d3FF8000000000000;
	add.rn.f64 	%fd91, %fd5, %fd35;
	bra.uni 	$L__BB4_10;
$L__BB4_8:
	setp.neu.f64 	%p9, %fd5, 0d7FF0000000000000;
	@%p9 bra 	$L__BB4_10;
	setp.eq.s32 	%p10, %r6, 1073741824;
	setp.lt.s32 	%p11, %r5, 0;
	selp.b32 	%r22, 0, 2146435072, %p11;
	setp.lt.s32 	%p12, %r4, 0;
	and.b32  	%r23, %r5, 2147483647;
	setp.ne.s32 	%p13, %r23, 1071644672;
	or.b32  	%r24, %r22, -2147483648;
	selp.b32 	%r25, %r24, %r22, %p13;
	selp.b32 	%r26, %r25, %r22, %p10;
	selp.b32 	%r27, %r26, %r22, %p12;
	mov.b32 	%r28, 0;
	mov.b64 	%fd91, {%r28, %r27};
$L__BB4_10:
	setp.eq.f64 	%p14, %fd5, 0d3FF0000000000000;
	selp.f64 	%fd12, 0d3FF0000000000000, %fd91, %p14;
	add.s64 	%rd16, %rd1, %rd13;
	ld.global.f64 	%fd36, [%rd16+24];
	setp.neu.f64 	%p15, %fd36, 0d3FF0000000000000;
	@%p15 bra 	$L__BB4_16;
	cvta.to.global.u64 	%rd17, %rd2;
	ld.global.u32 	%r29, [%rd17];
	cvt.rn.f64.s32 	%fd37, %r29;
	mul.f64 	%fd38, %fd37, 0d404E000000000000;
	div.rn.f64 	%fd13, %fd38, 0d40B7700000000000;
	abs.f64 	%fd14, %fd13;
	setp.neu.f64 	%p16, %fd14, 0d7FF0000000000000;
	@%p16 bra 	$L__BB4_13;
	mov.f64 	%fd44, 0d0000000000000000;
	mul.rn.f64 	%fd92, %fd13, %fd44;
	mov.b32 	%r36, 0;
	bra.uni 	$L__BB4_15;
$L__BB4_13:
	mul.f64 	%fd39, %fd13, 0d3FE45F306DC9C883;
	cvt.rni.s32.f64 	%r36, %fd39;
	cvt.rn.f64.s32 	%fd40, %r36;
	fma.rn.f64 	%fd41, %fd40, 0dBFF921FB54442D18, %fd13;
	fma.rn.f64 	%fd42, %fd40, 0dBC91A62633145C00, %fd41;
	fma.rn.f64 	%fd92, %fd40, 0dB97B839A252049C0, %fd42;
	setp.ltu.f64 	%p17, %fd14, 0d41E0000000000000;
	@%p17 bra 	$L__BB4_15;
	{ // callseq 3, 0
	.param .b64 param0;
	st.param.f64 	[param0], %fd13;
	.param .align 16 .b8 retval0[16];
	call.uni (retval0), 
	__internal_trig_reduction_slowpathd, 
	(
	param0
	);
	ld.param.f64 	%fd92, [retval0];
	ld.param.b32 	%r36, [retval0+8];
	} // callseq 3
$L__BB4_15:
	shl.b32 	%r32, %r36, 6;
	cvt.u64.u32 	%rd18, %r32;
	and.b64  	%rd19, %rd18, 64;
	mov.u64 	%rd20, __cudart_sin_cos_coeffs;
	add.s64 	%rd21, %rd20, %rd19;
	mul.rn.f64 	%fd45, %fd92, %fd92;
	and.b32  	%r33, %r36, 1;
	setp.eq.b32 	%p18, %r33, 1;
	selp.f64 	%fd46, 0dBDA8FF8320FD8164, 0d3DE5DB65F9785EBA, %p18;
	ld.global.nc.v2.f64 	{%fd47, %fd48}, [%rd21];
	fma.rn.f64 	%fd49, %fd46, %fd45, %fd47;
	fma.rn.f64 	%fd50, %fd49, %fd45, %fd48;
	ld.global.nc.v2.f64 	{%fd51, %fd52}, [%rd21+16];
	fma.rn.f64 	%fd53, %fd50, %fd45, %fd51;
	fma.rn.f64 	%fd54, %fd53, %fd45, %fd52;
	ld.global.nc.v2.f64 	{%fd55, %fd56}, [%rd21+32];
	fma.rn.f64 	%fd57, %fd54, %fd45, %fd55;
	fma.rn.f64 	%fd58, %fd57, %fd45, %fd56;
	fma.rn.f64 	%fd59, %fd58, %fd92, %fd92;
	fma.rn.f64 	%fd60, %fd58, %fd45, 0d3FF0000000000000;
	selp.f64 	%fd61, %fd60, %fd59, %p18;
	and.b32  	%r34, %r36, 2;
	setp.eq.s32 	%p19, %r34, 0;
	mov.f64 	%fd62, 0d0000000000000000;
	sub.f64 	%fd63, %fd62, %fd61;
	selp.f64 	%fd64, %fd61, %fd63, %p19;
	abs.f64 	%fd65, %fd64;
	mul.f64 	%fd66, %fd93, 0d3FE0000000000000;
	fma.rn.f64 	%fd93, %fd66, %fd65, %fd93;
$L__BB4_16:
	mul.f64 	%fd67, %fd93, 0d3DD25868F4DEAE16;
	div.rn.f64 	%fd68, %fd67, %fd12;
	mul.f64 	%fd69, %fd2, %fd68;
	mul.f64 	%fd70, %fd3, %fd68;
	mul.f64 	%fd71, %fd4, %fd68;
	st.shared.f64 	[%r3], %fd69;
	st.shared.f64 	[%r3+8], %fd70;
	st.shared.f64 	[%r3+16], %fd71;
$L__BB4_17:
	bar.sync 	0;
	mov.u32 	%r37, %ntid.x;
	setp.lt.u32 	%p20, %r37, 2;
	@%p20 bra 	$L__BB4_21;
$L__BB4_18:
	shr.u32 	%r12, %r37, 1;
	setp.ge.u32 	%p21, %r1, %r12;
	@%p21 bra 	$L__BB4_20;
	mad.lo.s32 	%r35, %r12, 24, %r3;
	ld.shared.f64 	%fd72, [%r35];
	ld.shared.f64 	%fd73, [%r3];
	add.f64 	%fd74, %fd72, %fd73;
	st.shared.f64 	[%r3], %fd74;
	ld.shared.f64 	%fd75, [%r35+8];
	ld.shared.f64 	%fd76, [%r3+8];
	add.f64 	%fd77, %fd75, %fd76;
	st.shared.f64 	[%r3+8], %fd77;
	ld.shared.f64 	%fd78, [%r35+16];
	ld.shared.f64 	%fd79, [%r3+16];
	add.f64 	%fd80, %fd78, %fd79;
	st.shared.f64 	[%r3+16], %fd80;
$L__BB4_20:
	bar.sync 	0;
	setp.gt.u32 	%p22, %r37, 3;
	mov.u32 	%r37, %r12;
	@%p22 bra 	$L__BB4_18;
$L__BB4_21:
	setp.ne.s32 	%p23, %r1, 0;
	@%p23 bra 	$L__BB4_23;
	ld.shared.v2.f64 	{%fd81, %fd82}, [acceleration];
	mul.wide.u32 	%rd22, %r2, 32;
	add.s64 	%rd23, %rd1, %rd22;
	ld.global.v2.f64 	{%fd83, %fd84}, [%rd23];
	fma.rn.f64 	%fd85, %fd81, 0d404E000000000000, %fd83;
	fma.rn.f64 	%fd86, %fd82, 0d404E000000000000, %fd84;
	st.global.v2.f64 	[%rd23], {%fd85, %fd86};
	ld.shared.f64 	%fd87, [acceleration+16];
	ld.global.f64 	%fd88, [%rd23+16];
	fma.rn.f64 	%fd89, %fd87, 0d404E000000000000, %fd88;
	st.global.f64 	[%rd23+16], %fd89;
$L__BB4_23:
	ret;

}
	// .globl	_Z7update3PiS_S_S_P7double4S1_S_Pb
.visible .entry _Z7update3PiS_S_S_P7double4S1_S_Pb(
	.param .u64 .ptr .align 1 _Z7update3PiS_S_S_P7double4S1_S_Pb_param_0,
	.param .u64 .ptr .align 1 _Z7update3PiS_S_S_P7double4S1_S_Pb_param_1,
	.param .u64 .ptr .align 1 _Z7update3PiS_S_S_P7double4S1_S_Pb_param_2,
	.param .u64 .ptr .align 1 _Z7update3PiS_S_S_P7double4S1_S_Pb_param_3,
	.param .u64 .ptr .align 1 _Z7update3PiS_S_S_P7double4S1_S_Pb_param_4,
	.param .u64 .ptr .align 1 _Z7update3PiS_S_S_P7double4S1_S_Pb_param_5,
	.param .u64 .ptr .align 1 _Z7update3PiS_S_S_P7double4S1_S_Pb_param_6,
	.param .u64 .ptr .align 1 _Z7update3PiS_S_S_P7double4S1_S_Pb_param_7
)
{
	.reg .pred 	%p<7>;
	.reg .b16 	%rs<2>;
	.reg .b32 	%r<13>;
	.reg .b64 	%rd<33>;
	.reg .b64 	%fd<38>;

	ld.param.u64 	%rd8, [_Z7update3PiS_S_S_P7double4S1_S_Pb_param_0];
	ld.param.u64 	%rd9, [_Z7update3PiS_S_S_P7double4S1_S_Pb_param_1];
	ld.param.u64 	%rd10, [_Z7update3PiS_S_S_P7double4S1_S_Pb_param_3];
	ld.param.u64 	%rd11, [_Z7update3PiS_S_S_P7double4S1_S_Pb_param_4];
	ld.param.u64 	%rd12, [_Z7update3PiS_S_S_P7double4S1_S_Pb_param_5];
	ld.param.u64 	%rd13, [_Z7update3PiS_S_S_P7double4S1_S_Pb_param_6];
	ld.param.u64 	%rd7, [_Z7update3PiS_S_S_P7double4S1_S_Pb_param_7];
	cvta.to.global.u64 	%rd1, %rd8;
	cvta.to.global.u64 	%rd2, %rd10;
	cvta.to.global.u64 	%rd3, %rd9;
	cvta.to.global.u64 	%rd4, %rd13;
	cvta.to.global.u64 	%rd5, %rd11;
	cvta.to.global.u64 	%rd14, %rd12;
	mov.u32 	%r5, %tid.x;
	mul.wide.u32 	%rd15, %r5, 32;
	add.s64 	%rd16, %rd14, %rd15;
	ld.global.v2.f64 	{%fd1, %fd2}, [%rd16];
	add.s64 	%rd17, %rd5, %rd15;
	ld.global.v2.f64 	{%fd3, %fd4}, [%rd17];
	fma.rn.f64 	%fd5, %fd1, 0d404E000000000000, %fd3;
	fma.rn.f64 	%fd6, %fd2, 0d404E000000000000, %fd4;
	st.global.v2.f64 	[%rd17], {%fd5, %fd6};
	ld.global.f64 	%fd7, [%rd16+16];
	ld.global.f64 	%fd8, [%rd17+16];
	fma.rn.f64 	%fd9, %fd7, 0d404E000000000000, %fd8;
	st.global.f64 	[%rd17+16], %fd9;
	bar.sync 	0;
	setp.ne.s32 	%p1, %r5, 0;
	setp.eq.s64 	%p2, %rd7, 0;
	or.pred  	%p3, %p1, %p2;
	@%p3 bra 	$L__BB5_7;
	ld.global.u32 	%r6, [%rd4];
	setp.gt.s32 	%p4, %r6, -1;
	ld.global.u32 	%r12, [%rd3];
	@%p4 bra 	$L__BB5_4;
	mul.wide.s32 	%rd18, %r12, 32;
	add.s64 	%rd19, %rd5, %rd18;
	ld.global.v2.f64 	{%fd10, %fd11}, [%rd19];
	ld.global.u32 	%r7, [%rd2];
	mul.wide.s32 	%rd20, %r7, 32;
	add.s64 	%rd21, %rd5, %rd20;
	ld.global.v2.f64 	{%fd12, %fd13}, [%rd21];
	sub.f64 	%fd14, %fd10, %fd12;
	sub.f64 	%fd15, %fd11, %fd13;
	ld.global.f64 	%fd16, [%rd19+16];
	ld.global.f64 	%fd17, [%rd21+16];
	sub.f64 	%fd18, %fd16, %fd17;
	mul.f64 	%fd19, %fd15, %fd15;
	fma.rn.f64 	%fd20, %fd14, %fd14, %fd19;
	fma.rn.f64 	%fd21, %fd18, %fd18, %fd20;
	ld.global.u32 	%r2, [%rd1];
	cvt.rn.f64.s32 	%fd22, %r2;
	mul.f64 	%fd23, %fd22, 0d404E000000000000;
	mul.f64 	%fd24, %fd23, 0d412E848000000000;
	mul.f64 	%fd25, %fd24, %fd24;
	setp.geu.f64 	%p5, %fd21, %fd25;
	@%p5 bra 	$L__BB5_4;
	st.global.u32 	[%rd4], %r2;
	ld.global.u32 	%r8, [%rd2];
	mul.wide.s32 	%rd22, %r8, 32;
	add.s64 	%rd23, %rd5, %rd22;
	mov.b64 	%rd24, 0;
	st.global.u64 	[%rd23+24], %rd24;
	ld.global.u32 	%r12, [%rd3];
$L__BB5_4:
	ld.param.u64 	%rd31, [_Z7update3PiS_S_S_P7double4S1_S_Pb_param_2];
	mul.wide.s32 	%rd25, %r12, 32;
	add.s64 	%rd26, %rd5, %rd25;
	ld.global.v2.f64 	{%fd26, %fd27}, [%rd26];
	cvta.to.global.u64 	%rd27, %rd31;
	ld.global.u32 	%r9, [%rd27];
	mul.wide.s32 	%rd28, %r9, 32;
	add.s64 	%rd29, %rd5, %rd28;
	ld.global.v2.f64 	{%fd28, %fd29}, [%rd29];
	sub.f64 	%fd30, %fd26, %fd28;
	sub.f64 	%fd31, %fd27, %fd29;
	ld.global.f64 	%fd32, [%rd26+16];
	ld.global.f64 	%fd33, [%rd29+16];
	sub.f64 	%fd34, %fd32, %fd33;
	mul.f64 	%fd35, %fd31, %fd31;
	fma.rn.f64 	%fd36, %fd30, %fd30, %fd35;
	fma.rn.f64 	%fd37, %fd34, %fd34, %fd36;
	setp.geu.f64 	%p6, %fd37, 0d42D6BCC41E900000;
	@%p6 bra 	$L__BB5_6;
	ld.param.u64 	%rd32, [_Z7update3PiS_S_S_P7double4S1_S_Pb_param_7];
	cvta.to.global.u64 	%rd30, %rd32;
	mov.b16 	%rs1, 0;
	st.global.u8 	[%rd30], %rs1;
$L__BB5_6:
	ld.global.u32 	%r10, [%rd1];
	add.s32 	%r11, %r10, 1;
	st.global.u32 	[%rd1], %r11;
$L__BB5_7:
	ret;

}
.func  (.param .align 16 .b8 func_retval0[16]) __internal_trig_reduction_slowpathd(
	.param .b64 __internal_trig_reduction_slowpathd_param_0
)
{
	.local .align 8 .b8 	__local_depot6[40];
	.reg .b64 	%SP;
	.reg .b64 	%SPL;
	.reg .pred 	%p<10>;
	.reg .b32 	%r<47>;
	.reg .b64 	%rd<74>;
	.reg .b64 	%fd<5>;

	mov.u64 	%SPL, __local_depot6;
	ld.param.f64 	%fd4, [__internal_trig_reduction_slowpathd_param_0];
	add.u64 	%rd1, %SPL, 0;
	{
	.reg .b32 %temp; 
	mov.b64 	{%temp, %r1}, %fd4;
	}
	shr.u32 	%r2, %r1, 20;
	and.b32  	%r3, %r2, 2047;
	setp.eq.s32 	%p1, %r3, 2047;
	mov.b32 	%r46, 0;
	@%p1 bra 	$L__BB6_9;
	add.s32 	%r20, %r3, -1024;
	mov.b64 	%rd20, %fd4;
	shl.b64 	%rd2, %rd20, 11;
	shr.u32 	%r4, %r20, 6;
	sub.s32 	%r45, 15, %r4;
	sub.s32 	%r21, 19, %r4;
	setp.lt.u32 	%p2, %r20, 128;
	selp.b32 	%r6, 18, %r21, %p2;
	setp.ge.s32 	%p3, %r45, %r6;
	mov.b64 	%rd70, 0;
	@%p3 bra 	$L__BB6_4;
	add.s32 	%r23, %r6, %r4;
	neg.s32 	%r43, %r23;
	or.b64  	%rd3, %rd2, -9223372036854775808;
	mov.b64 	%rd70, 0;
	mov.b32 	%r42, 0;
	mov.u64 	%rd25, __cudart_i2opi_d;
	mov.u32 	%r44, %r45;
$L__BB6_3:
	.pragma "nounroll";
	mul.wide.s32 	%rd22, %r42, 8;
	add.s64 	%rd23, %rd1, %rd22;
	mul.wide.s32 	%rd24, %r44, 8;
	add.s64 	%rd26, %rd25, %rd24;
	ld.global.nc.u64 	%rd27, [%rd26];
	{
	.reg .u32 %r0, %r1, %r2, %r3, %alo, %ahi, %blo, %bhi, %clo, %chi;
	mov.b64 	{%alo,%ahi}, %rd27;
	mov.b64 	{%blo,%bhi}, %rd3;
	mov.b64 	{%clo,%chi}, %rd70;
	mad.lo.cc.u32 	%r0, %alo, %blo, %clo;
	madc.hi.cc.u32 	%r1, %alo, %blo, %chi;
	madc.hi.u32 	%r2, %alo, %bhi, 0;
	mad.lo.cc.u32 	%r1, %alo, %bhi, %r1;
	madc.hi.cc.u32 	%r2, %ahi, %blo, %r2;
	madc.hi.u32 	%r3, %ahi, %bhi, 0;
	mad.lo.cc.u32 	%r1, %ahi, %blo, %r1;
	madc.lo.cc.u32 	%r2, %ahi, %bhi, %r2;
	addc.u32 	%r3, %r3, 0;
	mov.b64 	%rd28, {%r0,%r1};
	mov.b64 	%rd70, {%r2,%r3};
	}
	st.local.u64 	[%rd23], %rd28;
	add.s32 	%r44, %r44, 1;
	add.s32 	%r43, %r43, 1;
	add.s32 	%r42, %r42, 1;
	setp.ne.s32 	%p4, %r43, -15;
	mov.u32 	%r45, %r6;
	@%p4 bra 	$L__BB6_3;
$L__BB6_4:
	cvt.s64.s32 	%rd29, %r45;
	cvt.u64.u32 	%rd30, %r4;
	add.s64 	%rd31, %rd30, %rd29;
	shl.b64 	%rd32, %rd31, 3;
	add.s64 	%rd33, %rd1, %rd32;
	st.local.u64 	[%rd33+-120], %rd70;
	and.b32  	%r15, %r2, 63;
	ld.local.u64 	%rd72, [%rd1+16];
	ld.local.u64 	%rd71, [%rd1+24];
	setp.eq.s32 	%p5, %r15, 0;
	@%p5 bra 	$L__BB6_6;
	shl.b64 	%rd34, %rd71, %r15;
	shr.u64 	%rd35, %rd72, 1;
	xor.b32  	%r24, %r15, 63;
	shr.u64 	%rd36, %rd35, %r24;
	or.b64  	%rd71, %rd34, %rd36;
	ld.local.u64 	%rd37, [%rd1+8];
	shl.b64 	%rd38, %rd72, %r15;
	shr.u64 	%rd39, %rd37, 1;
	shr.u64 	%rd40, %rd39, %r24;
	or.b64  	%rd72, %rd38, %rd40;
$L__BB6_6:
	and.b32  	%r25, %r1, -2147483648;
	shr.u64 	%rd41, %rd71, 62;
	cvt.u32.u64 	%r26, %rd41;
	mov.b64 	{%r27, %r28}, %rd71;
	mov.b64 	{%r29, %r30}, %rd72;
	shf.l.wrap.b32 	%r31, %r30, %r27, 2;
	shf.l.wrap.b32 	%r32, %r27, %r28, 2;
	mov.b64 	%rd42, {%r31, %r32};
	shl.b64 	%rd43, %rd72, 2;
	shr.u64 	%rd44, %rd42, 63;
	cvt.u32.u64 	%r33, %rd44;
	add.s32 	%r34, %r33, %r26;
	setp.eq.s32 	%p6, %r25, 0;
	neg.s32 	%r35, %r34;
	selp.b32 	%r46, %r34, %r35, %p6;
	setp.gt.s64 	%p7, %rd42, -1;
	mov.b64 	%rd45, 0;
	{
	.reg .u32 %r0, %r1, %r2, %r3, %a0, %a1, %a2, %a3, %b0, %b1, %b2, %b3;
	mov.b64 	{%a0,%a1}, %rd45;
	mov.b64 	{%a2,%a3}, %rd45;
	mov.b64 	{%b0,%b1}, %rd43;
	mov.b64 	{%b2,%b3}, %rd42;
	sub.cc.u32 	%r0, %a0, %b0;
	subc.cc.u32 	%r1, %a1, %b1;
	subc.cc.u32 	%r2, %a2, %b2;
	subc.u32 	%r3, %a3, %b3;
	mov.b64 	%rd46, {%r0,%r1};
	mov.b64 	%rd47, {%r2,%r3};
	}
	xor.b32  	%r36, %r25, -2147483648;
	selp.b64 	%rd73, %rd42, %rd47, %p7;
	selp.b64 	%rd14, %rd43, %rd46, %p7;
	selp.b32 	%r17, %r25, %r36, %p7;
	clz.b64 	%r37, %rd73;
	cvt.u64.u32 	%rd15, %r37;
	setp.eq.s32 	%p8, %r37, 0;
	@%p8 bra 	$L__BB6_8;
	cvt.u32.u64 	%r38, %rd15;
	and.b32  	%r39, %r38, 63;
	shl.b64 	%rd48, %rd73, %r39;
	shr.u64 	%rd49, %rd14, 1;
	not.b32 	%r40, %r38;
	and.b32  	%r41, %r40, 63;
	shr.u64 	%rd50, %rd49, %r41;
	or.b64  	%rd73, %rd48, %rd50;
$L__BB6_8:
	mov.b64 	%rd51, -3958705157555305931;
	{
	.reg .u32 %r0, %r1, %r2, %r3, %alo, %ahi, %blo, %bhi;
	mov.b64 	{%alo,%ahi}, %rd73;
	mov.b64 	{%blo,%bhi}, %rd51;
	mul.lo.u32 	%r0, %alo, %blo;
	mul.hi.u32 	%r1, %alo, %blo;
	mad.lo.cc.u32 	%r1, %alo, %bhi, %r1;
	madc.hi.u32 	%r2, %alo, %bhi, 0;
	mad.lo.cc.u32 	%r1, %ahi, %blo, %r1;
	madc.hi.cc.u32 	%r2, %ahi, %blo, %r2;
	madc.hi.u32 	%r3, %ahi, %bhi, 0;
	mad.lo.cc.u32 	%r2, %ahi, %bhi, %r2;
	addc.u32 	%r3, %r3, 0;
	mov.b64 	%rd52, {%r0,%r1};
	mov.b64 	%rd53, {%r2,%r3};
	}
	setp.gt.s64 	%p9, %rd53, 0;
	{
	.reg .u32 %r0, %r1, %r2, %r3, %a0, %a1, %a2, %a3, %b0, %b1, %b2, %b3;
	mov.b64 	{%a0,%a1}, %rd52;
	mov.b64 	{%a2,%a3}, %rd53;
	mov.b64 	{%b0,%b1}, %rd52;
	mov.b64 	{%b2,%b3}, %rd53;
	add.cc.u32 	%r0, %a0, %b0;
	addc.cc.u32 	%r1, %a1, %b1;
	addc.cc.u32 	%r2, %a2, %b2;
	addc.u32 	%r3, %a3, %b3;
	mov.b64 	%rd54, {%r0,%r1};
	mov.b64 	%rd55, {%r2,%r3};
	}
	selp.b64 	%rd56, %rd55, %rd53, %p9;
	selp.s64 	%rd57, -1, 0, %p9;
	sub.s64 	%rd58, %rd57, %rd15;
	cvt.u64.u32 	%rd59, %r17;
	shl.b64 	%rd60, %rd59, 32;
	add.s64 	%rd61, %rd56, 1;
	shr.u64 	%rd62, %rd61, 10;
	add.s64 	%rd63, %rd62, 1;
	shr.u64 	%rd64, %rd63, 1;
	shl.b64 	%rd65, %rd58, 52;
	add.s64 	%rd66, %rd65, %rd64;
	add.s64 	%rd67, %rd66, 4602678819172646912;
	or.b64  	%rd68, %rd67, %rd60;
	mov.b64 	%fd4, %rd68;
$L__BB6_9:
	st.param.f64 	[func_retval0], %fd4;
	st.param.b32 	[func_retval0+8], %r46;
	ret;

}
.func  (.param .b64 func_retval0) __internal_accurate_pow(
	.param .b64 __internal_accurate_pow_param_0
)
{
	.reg .pred 	%p<8>;
	.reg .b32 	%r<49>;
	.reg .b32 	%f<3>;
	.reg .b64 	%fd<109>;

	ld.param.f64 	%fd10, [__internal_accurate_pow_param_0];
	{
	.reg .b32 %temp; 
	mov.b64 	{%temp, %r46}, %fd10;
	}
	{
	.reg .b32 %temp; 
	mov.b64 	{%r45, %temp}, %fd10;
	}
	shr.u32 	%r47, %r46, 20;
	setp.gt.u32 	%p1, %r46, 1048575;
	@%p1 bra 	$L__BB7_2;
	mul.f64 	%fd11, %fd10, 0d4350000000000000;
	{
	.reg .b32 %temp; 
	mov.b64 	{%temp, %r46}, %fd11;
	}
	{
	.reg .b32 %temp; 
	mov.b64 	{%r45, %temp}, %fd11;
	}
	shr.u32 	%r16, %r46, 20;
	add.s32 	%r47, %r16, -54;
$L__BB7_2:
	add.s32 	%r48, %r47, -1023;
	and.b32  	%r17, %r46, -2146435073;
	or.b32  	%r18, %r17, 1072693248;
	mov.b64 	%fd107, {%r45, %r18};
	setp.lt.u32 	%p2, %r18, 1073127583;
	@%p2 bra 	$L__BB7_4;
	{
	.reg .b32 %temp; 
	mov.b64 	{%r19, %temp}, %fd107;
	}
	{
	.reg .b32 %temp; 
	mov.b64 	{%temp, %r20}, %fd107;
	}
	add.s32 	%r21, %r20, -1048576;
	mov.b64 	%fd107, {%r19, %r21};
	add.s32 	%r48, %r47, -1022;
$L__BB7_4:
	add.f64 	%fd12, %fd107, 0dBFF0000000000000;
	add.f64 	%fd13, %fd107, 0d3FF0000000000000;
	rcp.approx.ftz.f64 	%fd14, %fd13;
	neg.f64 	%fd15, %fd13;
	fma.rn.f64 	%fd16, %fd15, %fd14, 0d3FF0000000000000;
	fma.rn.f64 	%fd17, %fd16, %fd16, %fd16;
	fma.rn.f64 	%fd18, %fd17, %fd14, %fd14;
	mul.f64 	%fd19, %fd12, %fd18;
	fma.rn.f64 	%fd20, %fd12, %fd18, %fd19;
	mul.f64 	%fd21, %fd20, %fd20;
	fma.rn.f64 	%fd22, %fd21, 0d3EB0F5FF7D2CAFE2, 0d3ED0F5D241AD3B5A;
	fma.rn.f64 	%fd23, %fd22, %fd21, 0d3EF3B20A75488A3F;
	fma.rn.f64 	%fd24, %fd23, %fd21, 0d3F1745CDE4FAECD5;
	fma.rn.f64 	%fd25, %fd24, %fd21, 0d3F3C71C7258A578B;
	fma.rn.f64 	%fd26, %fd25, %fd21, 0d3F6249249242B910;
	fma.rn.f64 	%fd27, %fd26, %fd21, 0d3F89999999999DFB;
	sub.f64 	%fd28, %fd12, %fd20;
	add.f64 	%fd29, %fd28, %fd28;
	neg.f64 	%fd30, %fd20;
	fma.rn.f64 	%fd31, %fd30, %fd12, %fd29;
	mul.f64 	%fd32, %fd18, %fd31;
	fma.rn.f64 	%fd33, %fd21, %fd27, 0d3FB5555555555555;
	mov.f64 	%fd34, 0d3FB5555555555555;
	sub.f64 	%fd35, %fd34, %fd33;
	fma.rn.f64 	%fd36, %fd21, %fd27, %fd35;
	add.f64 	%fd37, %fd36, 0dBC46A4CB00B9E7B0;
	add.f64 	%fd38, %fd33, %fd37;
	sub.f64 	%fd39, %fd33, %fd38;
	add.f64 	%fd40, %fd37, %fd39;
	mul.rn.f64 	%fd41, %fd20, %fd20;
	neg.f64 	%fd42, %fd41;
	fma.rn.f64 	%fd43, %fd20, %fd20, %fd42;
	{
	.reg .b32 %temp; 
	mov.b64 	{%r22, %temp}, %fd32;
	}
	{
	.reg .b32 %temp; 
	mov.b64 	{%temp, %r23}, %fd32;
	}
	add.s32 	%r24, %r23, 1048576;
	mov.b64 	%fd44, {%r22, %r24};
	fma.rn.f64 	%fd45, %fd20, %fd44, %fd43;
	mul.rn.f64 	%fd46, %fd41, %fd20;
	neg.f64 	%fd47, %fd46;
	fma.rn.f64 	%fd48, %fd41, %fd20, %fd47;
	fma.rn.f64 	%fd49, %fd41, %fd32, %fd48;
	fma.rn.f64 	%fd50, %fd45, %fd20, %fd49;
	mul.rn.f64 	%fd51, %fd38, %fd46;
	neg.f64 	%fd52, %fd51;
	fma.rn.f64 	%fd53, %fd38, %fd46, %fd52;
	fma.rn.f64 	%fd54, %fd38, %fd50, %fd53;
	fma.rn.f64 	%fd55, %fd40, %fd46, %fd54;
	add.f64 	%fd56, %fd51, %fd55;
	sub.f64 	%fd57, %fd51, %fd56;
	add.f64 	%fd58, %fd55, %fd57;
	add.f64 	%fd59, %fd20, %fd56;
	sub.f64 	%fd60, %fd20, %fd59;
	add.f64 	%fd61, %fd56, %fd60;
	add.f64 	%fd62, %fd58, %fd61;
	add.f64 	%fd63, %fd32, %fd62;
	add.f64 	%fd64, %fd59, %fd63;
	sub.f64 	%fd65, %fd59, %fd64;
	add.f64 	%fd66, %fd63, %fd65;
	xor.b32  	%r25, %r48, -2147483648;
	mov.b32 	%r26, 1127219200;
	mov.b64 	%fd67, {%r25, %r26};
	mov.b32 	%r27, -2147483648;
	mov.b64 	%fd68, {%r27, %r26};
	sub.f64 	%fd69, %fd67, %fd68;
	fma.rn.f64 	%fd70, %fd69, 0d3FE62E42FEFA39EF, %fd64;
	fma.rn.f64 	%fd71, %fd69, 0dBFE62E42FEFA39EF, %fd70;
	sub.f64 	%fd72, %fd71, %fd64;
	sub.f64 	%fd73, %fd66, %fd72;
	fma.rn.f64 	%fd74, %fd69, 0d3C7ABC9E3B39803F, %fd73;
	add.f64 	%fd75, %fd70, %fd74;
	sub.f64 	%fd76, %fd70, %fd75;
	add.f64 	%fd77, %fd74, %fd76;
	mov.f64 	%fd78, 0d3FF8000000000000;
	{
	.reg .b32 %temp; 
	mov.b64 	{%temp, %r28}, %fd78;
	}
	{
	.reg .b32 %temp; 
	mov.b64 	{%r29, %temp}, %fd78;
	}
	shl.b32 	%r30, %r28, 1;
	setp.gt.u32 	%p3, %r30, -33554433;
	and.b32  	%r31, %r28, -15728641;
	selp.b32 	%r32, %r31, %r28, %p3;
	mov.b64 	%fd79, {%r29, %r32};
	mul.rn.f64 	%fd80, %fd75, %fd79;
	neg.f64 	%fd81, %fd80;
	fma.rn.f64 	%fd82, %fd75, %fd79, %fd81;
	fma.rn.f64 	%fd83, %fd77, %fd79, %fd82;
	add.f64 	%fd4, %fd80, %fd83;
	sub.f64 	%fd84, %fd80, %fd4;
	add.f64 	%fd5, %fd83, %fd84;
	fma.rn.f64 	%fd85, %fd4, 0d3FF71547652B82FE, 0d4338000000000000;
	{
	.reg .b32 %temp; 
	mov.b64 	{%r13, %temp}, %fd85;
	}
	mov.f64 	%fd86, 0dC338000000000000;
	add.rn.f64 	%fd87, %fd85, %fd86;
	fma.rn.f64 	%fd88, %fd87, 0dBFE62E42FEFA39EF, %fd4;
	fma.rn.f64 	%fd89, %fd87, 0dBC7ABC9E3B39803F, %fd88;
	fma.rn.f64 	%fd90, %fd89, 0d3E5ADE1569CE2BDF, 0d3E928AF3FCA213EA;
	fma.rn.f64 	%fd91, %fd90, %fd89, 0d3EC71DEE62401315;
	fma.rn.f64 	%fd92, %fd91, %fd89, 0d3EFA01997C89EB71;
	fma.rn.f64 	%fd93, %fd92, %fd89, 0d3F2A01A014761F65;
	fma.rn.f64 	%fd94, %fd93, %fd89, 0d3F56C16C1852B7AF;
	fma.rn.f64 	%fd95, %fd94, %fd89, 0d3F81111111122322;
	fma.rn.f64 	%fd96, %fd95, %fd89, 0d3FA55555555502A1;
	fma.rn.f64 	%fd97, %fd96, %fd89, 0d3FC5555555555511;
	fma.rn.f64 	%fd98, %fd97, %fd89, 0d3FE000000000000B;
	fma.rn.f64 	%fd99, %fd98, %fd89, 0d3FF0000000000000;
	fma.rn.f64 	%fd100, %fd99, %fd89, 0d3FF0000000000000;
	{
	.reg .b32 %temp; 
	mov.b64 	{%r14, %temp}, %fd100;
	}
	{
	.reg .b32 %temp; 
	mov.b64 	{%temp, %r15}, %fd100;
	}
	shl.b32 	%r33, %r13, 20;
	add.s32 	%r34, %r33, %r15;
	mov.b64 	%fd108, {%r14, %r34};
	{
	.reg .b32 %temp; 
	mov.b64 	{%temp, %r35}, %fd4;
	}
	mov.b32 	%f2, %r35;
	abs.f32 	%f1, %f2;
	setp.lt.f32 	%p4, %f1, 0f4086232B;
	@%p4 bra 	$L__BB7_7;
	setp.lt.f64 	%p5, %fd4, 0d0000000000000000;
	add.f64 	%fd101, %fd4, 0d7FF0000000000000;
	selp.f64 	%fd108, 0d0000000000000000, %fd101, %p5;
	setp.geu.f32 	%p6, %f1, 0f40874800;
	@%p6 bra 	$L__BB7_7;
	shr.u32 	%r36, %r13, 31;
	add.s32 	%r37, %r13, %r36;
	shr.s32 	%r38, %r37, 1;
	shl.b32 	%r39, %r38, 20;
	add.s32 	%r40, %r15, %r39;
	mov.b64 	%fd102, {%r14, %r40};
	sub.s32 	%r41, %r13, %r38;
	shl.b32 	%r42, %r41, 20;
	add.s32 	%r43, %r42, 1072693248;
	mov.b32 	%r44, 0;
	mov.b64 	%fd103, {%r44, %r43};
	mul.f64 	%fd108, %fd103, %fd102;
$L__BB7_7:
	abs.f64 	%fd104, %fd108;
	setp.eq.f64 	%p7, %fd104, 0d7FF0000000000000;
	fma.rn.f64 	%fd105, %fd108, %fd5, %fd108;
	selp.f64 	%fd106, %fd108, %fd105, %p7;
	st.param.f64 	[func_retval0], %fd106;
	ret;

}


// ===== COMPILED SASS (sm_100) =====

	.target	sm_100

	.elftype	@"ET_EXEC"


//--------------------- .note.nv.tkinfo           --------------------------
	.section	.note.nv.tkinfo,"",@"SHT_NOTE"
	.sectionflags	@"SHF_NOTE_NV_TKINFO"
	.tkinfo
        /*0018*/ 	.word	0x00000002
        /*0030*/ 	.string	""
        /*0030*/ 	.string	"ptxas"
        /*0030*/ 	.string	"Cuda compilation tools, release 13.0, V13.0.88"
        /*0030*/ 	.string	"Build cuda_13.0.r13.0/compiler.36424714_0"
        /*0030*/ 	.string	"-arch sm_100 -m 64 "



//--------------------- .note.nv.cuinfo           --------------------------
	.section	.note.nv.cuinfo,"",@"SHT_NOTE"
	.sectionflags	@"SHF_NOTE_NV_CUINFO"
        /*0018*/ 	.short	0x0002
        /*001a*/ 	.short	0x0064
        /*001c*/ 	.short	0x0082
	.zero		2


//--------------------- .nv.info                  --------------------------
	.section	.nv.info,"",@"SHT_CUDA_INFO"
	.align	4


	//----- nvinfo : EIATTR_REGCOUNT
	.align		4
        /*0000*/ 	.byte	0x04, 0x2f
        /*0002*/ 	.short	(.L_3 - .L_2)
	.align		4
.L_2:
        /*0004*/ 	.word	index@(_Z8problem1PiP7double4S1_)
        /*0008*/ 	.word	0x00000024


	//----- nvinfo : EIATTR_FRAME_SIZE
	.align		4
.L_3:
        /*000c*/ 	.byte	0x04, 0x11
        /*000e*/ 	.short	(.L_5 - .L_4)
	.align		4
.L_4:
        /*0010*/ 	.word	index@($__internal_3_$__cuda_sm20_dsqrt_rn_f64_mediumpath_v1)
        /*0014*/ 	.word	0x00000000


	//----- nvinfo : EIATTR_FRAME_SIZE
	.align		4
.L_5:
        /*0018*/ 	.byte	0x04, 0x11
        /*001a*/ 	.short	(.L_7 - .L_6)
	.align		4
.L_6:
        /*001c*/ 	.word	index@($__internal_2_$__cuda_sm20_div_rn_f64_full)
        /*0020*/ 	.word	0x00000000


	//----- nvinfo : EIATTR_FRAME_SIZE
	.align		4
.L_7:
        /*0024*/ 	.byte	0x04, 0x11
        /*0026*/ 	.short	(.L_9 - .L_8)
	.align		4
.L_8:
        /*0028*/ 	.word	index@(_Z8problem1PiP7double4S1_)
        /*002c*/ 	.word	0x00000000


	//----- nvinfo : EIATTR_REGCOUNT
	.align		4
.L_9:
        /*0030*/ 	.byte	0x04, 0x2f
        /*0032*/ 	.short	(.L_11 - .L_10)
	.align		4
.L_10:
        /*0034*/ 	.word	index@(_Z7update1PiS_S_P7double4S1_Pd)
        /*0038*/ 	.word	0x0000001c


	//----- nvinfo : EIATTR_FRAME_SIZE
	.align		4
.L_11:
        /*003c*/ 	.byte	0x04, 0x11
        /*003e*/ 	.short	(.L_13 - .L_12)
	.align		4
.L_12:
        /*0040*/ 	.word	index@(_Z7update1PiS_S_P7double4S1_Pd)
        /*0044*/ 	.word	0x00000000


	//----- nvinfo : EIATTR_REGCOUNT
	.align		4
.L_13:
        /*0048*/ 	.byte	0x04, 0x2f
        /*004a*/ 	.short	(.L_15 - .L_14)
	.align		4
.L_14:
        /*004c*/ 	.word	index@(_Z8problem2PiS_P7double4S1_S_)
        /*0050*/ 	.word	0x00000026


	//----- nvinfo : EIATTR_FRAME_SIZE
	.align		4
.L_15:
        /*0054*/ 	.byte	0x04, 0x11
        /*0056*/ 	.short	(.L_17 - .L_16)
	.align		4
.L_16:
        /*0058*/ 	.word	index@($_Z8problem2PiS_P7double4S1_S_$__internal_trig_reduction_slowpathd)
        /*005c*/ 	.word	0x00000028


	//----- nvinfo : EIATTR_FRAME_SIZE
	.align		4
.L_17:
        /*0060*/ 	.byte	0x04, 0x11
        /*0062*/ 	.short	(.L_19 - .L_18)
	.align		4
.L_18:
        /*0064*/ 	.word	index@($_Z8problem2PiS_P7double4S1_S_$__internal_accurate_pow)
        /*0068*/ 	.word	0x00000028


	//----- nvinfo : EIATTR_FRAME_SIZE
	.align		4
.L_19:
        /*006c*/ 	.byte	0x04, 0x11
        /*006e*/ 	.short	(.L_21 - .L_20)
	.align		4
.L_20:
        /*0070*/ 	.word	index@($__internal_1_$__cuda_sm20_div_rn_f64_full)
        /*0074*/ 	.word	0x00000028


	//----- nvinfo : EIATTR_FRAME_SIZE
	.align		4
.L_21:
        /*0078*/ 	.byte	0x04, 0x11
        /*007a*/ 	.short	(.L_23 - .L_22)
	.align		4
.L_22:
        /*007c*/ 	.word	index@(_Z8problem2PiS_P7double4S1_S_)
        /*0080*/ 	.word	0x00000028


	//----- nvinfo : EIATTR_REGCOUNT
	.align		4
.L_23:
        /*0084*/ 	.byte	0x04, 0x2f
        /*0086*/ 	.short	(.L_25 - .L_24)
	.align		4
.L_24:
        /*0088*/ 	.word	index@(_Z7update2PiS_S_P7double4S1_S_)
        /*008c*/ 	.word	0x0000001e


	//----- nvinfo : EIATTR_FRAME_SIZE
	.align		4
.L_25:
        /*0090*/ 	.byte	0x04, 0x11
        /*0092*/ 	.short	(.L_27 - .L_26)
	.align		4
.L_26:
        /*0094*/ 	.word	index@(_Z7update2PiS_S_P7double4S1_S_)
        /*0098*/ 	.word	0x00000000


	//----- nvinfo : EIATTR_REGCOUNT
	.align		4
.L_27:
        /*009c*/ 	.byte	0x04, 0x2f
        /*009e*/ 	.short	(.L_29 - .L_28)
	.align		4
.L_28:
        /*00a0*/ 	.word	index@(_Z8problem3PiS_P7double4S1_Pb)
        /*00a4*/ 	.word	0x00000026


	//----- nvinfo : EIATTR_FRAME_SIZE
	.align		4
.L_29:
        /*00a8*/ 	.byte	0x04, 0x11
        /*00aa*/ 	.short	(.L_31 - .L_30)
	.align		4
.L_30:
        /*00ac*/ 	.word	index@($_Z8problem3PiS_P7double4S1_Pb$__internal_trig_reduction_slowpathd)
        /*00b0*/ 	.word	0x00000028


	//----- nvinfo : EIATTR_FRAME_SIZE
	.align		4
.L_31:
        /*00b4*/ 	.byte	0x04, 0x11
        /*00b6*/ 	.short	(.L_33 - .L_32)
	.align		4
.L_32:
        /*00b8*/ 	.word	index@($_Z8problem3PiS_P7double4S1_Pb$__internal_accurate_pow)
        /*00bc*/ 	.word	0x00000028


	//----- nvinfo : EIATTR_FRAME_SIZE
	.align		4
.L_33:
        /*00c0*/ 	.byte	0x04, 0x11
        /*00c2*/ 	.short	(.L_35 - .L_34)
	.align		4
.L_34:
        /*00c4*/ 	.word	index@($__internal_0_$__cuda_sm20_div_rn_f64_full)
        /*00c8*/ 	.word	0x00000028


	//----- nvinfo : EIATTR_FRAME_SIZE
	.align		4
.L_35:
        /*00cc*/ 	.byte	0x04, 0x11
        /*00ce*/ 	.short	(.L_37 - .L_36)
	.align		4
.L_36:
        /*00d0*/ 	.word	index@(_Z8problem3PiS_P7double4S1_Pb)
        /*00d4*/ 	.word	0x00000028


	//----- nvinfo : EIATTR_REGCOUNT
	.align		4
.L_37:
        /*00d8*/ 	.byte	0x04, 0x2f
        /*00da*/ 	.short	(.L_39 - .L_38)
	.align		4
.L_38:
        /*00dc*/ 	.word	index@(_Z7update3PiS_S_S_P7double4S1_S_Pb)
        /*00e0*/ 	.word	0x00000020


	//----- nvinfo : EIATTR_FRAME_SIZE
	.align		4
.L_39:
        /*00e4*/ 	.byte	0x04, 0x11
        /*00e6*/ 	.short	(.L_41 - .L_40)
	.align		4
.L_40:
        /*00e8*/ 	.word	index@(_Z7update3PiS_S_S_P7double4S1_S_Pb)
        /*00ec*/ 	.word	0x00000000


	//----- nvinfo : EIATTR_MIN_STACK_SIZE
	.align		4
.L_41:
        /*00f0*/ 	.byte	0x04, 0x12
        /*00f2*/ 	.short	(.L_43 - .L_42)
	.align		4
.L_42:
        /*00f4*/ 	.word	index@(_Z7update3PiS_S_S_P7double4S1_S_Pb)
        /*00f8*/ 	.word	0x00000000


	//----- nvinfo : EIATTR_MIN_STACK_SIZE
	.align		4
.L_43:
        /*00fc*/ 	.byte	0x04, 0x12
        /*00fe*/ 	.short	(.L_45 - .L_44)
	.align		4
.L_44:
        /*0100*/ 	.word	index@(_Z8problem3PiS_P7double4S1_Pb)
        /*0104*/ 	.word	0x00000028


	//----- nvinfo : EIATTR_MIN_STACK_SIZE
	.align		4
.L_45:
        /*0108*/ 	.byte	0x04, 0x12
        /*010a*/ 	.short	(.L_47 - .L_46)
	.align		4
.L_46:
        /*010c*/ 	.word	index@(_Z7update2PiS_S_P7double4S1_S_)
        /*0110*/ 	.word	0x00000000


	//----- nvinfo : EIATTR_MIN_STACK_SIZE
	.align		4
.L_47:
        /*0114*/ 	.byte	0x04, 0x12
        /*0116*/ 	.short	(.L_49 - .L_48)
	.align		4
.L_48:
        /*0118*/ 	.word	index@(_Z8problem2PiS_P7double4S1_S_)
        /*011c*/ 	.word	0x00000028


	//----- nvinfo : EIATTR_MIN_STACK_SIZE
	.align		4
.L_49:
        /*0120*/ 	.byte	0x04, 0x12
        /*0122*/ 	.short	(.L_51 - .L_50)
	.align		4
.L_50:
        /*0124*/ 	.word	index@(_Z7update1PiS_S_P7double4S1_Pd)
        /*0128*/ 	.word	0x00000000


	//----- nvinfo : EIATTR_MIN_STACK_SIZE
	.align		4
.L_51:
        /*012c*/ 	.byte	0x04, 0x12
        /*012e*/ 	.short	(.L_53 - .L_52)
	.align		4
.L_52:
        /*0130*/ 	.word	index@(_Z8problem1PiP7double4S1_)
        /*0134*/ 	.word	0x00000000
.L_53:


//--------------------- .nv.compat                --------------------------
	.section	.nv.compat,"",@"SHT_CUDA_COMPAT_INFO"
	.align	4
        /*0000*/ 	.byte	0x02, 0x09, 0x00, 0x00, 0x02, 0x02, 0x01, 0x00, 0x02, 0x05, 0x05, 0x00, 0x03, 0x07, 0x01, 0x01
        /*0010*/ 	.byte	0x02, 0x03, 0x00, 0x00, 0x02, 0x06, 0x01, 0x00, 0x04, 0x0b, 0x08, 0x00, 0x01, 0x00, 0x00, 0x00
        /*0020*/ 	.byte	0x00, 0x00, 0x00, 0x00


//--------------------- .nv.info._Z7update3PiS_S_S_P7double4S1_S_Pb --------------------------
	.section	.nv.info._Z7update3PiS_S_S_P7double4S1_S_Pb,"",@"SHT_CUDA_INFO"
	.sectionflags	@""
	.align	4


	//----- nvinfo : EIATTR_CUDA_API_VERSION
	.align		4
        /*0000*/ 	.byte	0x04, 0x37
        /*0002*/ 	.short	(.L_55 - .L_54)
.L_54:
        /*0004*/ 	.word	0x00000082


	//----- nvinfo : EIATTR_KPARAM_INFO
	.align		4
.L_55:
        /*0008*/ 	.byte	0x04, 0x17
        /*000a*/ 	.short	(.L_57 - .L_56)
.L_56:
        /*000c*/ 	.word	0x00000000
        /*0010*/ 	.short	0x0007
        /*0012*/ 	.short	0x0038
        /*0014*/ 	.byte	0x00, 0xf5, 0x21, 0x00


	//----- nvinfo : EIATTR_KPARAM_INFO
	.align		4
.L_57:
        /*0018*/ 	.byte	0x04, 0x17
        /*001a*/ 	.short	(.L_59 - .L_58)
.L_58:
        /*001c*/ 	.word	0x00000000
        /*0020*/ 	.short	0x0006
        /*0022*/ 	.short	0x0030
        /*0024*/ 	.byte	0x00, 0xf5, 0x21, 0x00


	//----- nvinfo : EIATTR_KPARAM_INFO
	.align		4
.L_59:
        /*0028*/ 	.byte	0x04, 0x17
        /*002a*/ 	.short	(.L_61 - .L_60)
.L_60:
        /*002c*/ 	.word	0x00000000
        /*0030*/ 	.short	0x0005
        /*0032*/ 	.short	0x0028
        /*0034*/ 	.byte	0x00, 0xf5, 0x21, 0x00


	//----- nvinfo : EIATTR_KPARAM_INFO
	.align		4
.L_61:
        /*0038*/ 	.byte	0x04, 0x17
        /*003a*/ 	.short	(.L_63 - .L_62)
.L_62:
        /*003c*/ 	.word	0x00000000
        /*0040*/ 	.short	0x0004
        /*0042*/ 	.short	0x0020
        /*0044*/ 	.byte	0x00, 0xf5, 0x21, 0x00


	//----- nvinfo : EIATTR_KPARAM_INFO
	.align		4
.L_63:
        /*0048*/ 	.byte	0x04, 0x17
        /*004a*/ 	.short	(.L_65 - .L_64)
.L_64:
        /*004c*/ 	.word	0x00000000
        /*0050*/ 	.short	0x0003
        /*0052*/ 	.short	0x0018
        /*0054*/ 	.byte	0x00, 0xf5, 0x21, 0x00


	//----- nvinfo : EIATTR_KPARAM_INFO
	.align		4
.L_65:
        /*0058*/ 	.byte	0x04, 0x17
        /*005a*/ 	.short	(.L_67 - .L_66)
.L_66:
        /*005c*/ 	.word	0x00000000
        /*0060*/ 	.short	0x0002
        /*0062*/ 	.short	0x0010
        /*0064*/ 	.byte	0x00, 0xf5, 0x21, 0x00


	//----- nvinfo : EIATTR_KPARAM_INFO
	.align		4
.L_67:
        /*0068*/ 	.byte	0x04, 0x17
        /*006a*/ 	.short	(.L_69 - .L_68)
.L_68:
        /*006c*/ 	.word	0x00000000
        /*0070*/ 	.short	0x0001
        /*0072*/ 	.short	0x0008
        /*0074*/ 	.byte	0x00, 0xf5, 0x21, 0x00


	//----- nvinfo : EIATTR_KPARAM_INFO
	.align		4
.L_69:
        /*0078*/ 	.byte	0x04, 0x17
        /*007a*/ 	.short	(.L_71 - .L_70)
.L_70:
        /*007c*/ 	.word	0x00000000
        /*0080*/ 	.short	0x0000
        /*0082*/ 	.short	0x0000
        /*0084*/ 	.byte	0x00, 0xf5, 0x21, 0x00


	//----- nvinfo : EIATTR_SPARSE_MMA_MASK
	.align		4
.L_71:
        /*0088*/ 	.byte	0x03, 0x50
        /*008a*/ 	.short	0x0000


	//----- nvinfo : EIATTR_MAXREG_COUNT
	.align		4
        /*008c*/ 	.byte	0x03, 0x1b
        /*008e*/ 	.short	0x00ff


	//----- nvinfo : EIATTR_NUM_BARRIERS
	.align		4
        /*0090*/ 	.byte	0x02, 0x4c
        /*0092*/ 	.byte	0x01
	.zero		1


	//----- nvinfo : EIATTR_MERCURY_ISA_VERSION
	.align		4
        /*0094*/ 	.byte	0x03, 0x5f
        /*0096*/ 	.short	0x0101


	//----- nvinfo : EIATTR_VRC_CTA_INIT_COUNT
	.align		4
        /*0098*/ 	.byte	0x02, 0x4a
	.zero		1
	.zero		1


	//----- nvinfo : EIATTR_EXIT_INSTR_OFFSETS
	.align		4
        /*009c*/ 	.byte	0x04, 0x1c
        /*009e*/ 	.short	(.L_73 - .L_72)


	//   ....[0]....
.L_72:
        /*00a0*/ 	.word	0x00000150


	//   ....[1]....
        /*00a4*/ 	.word	0x000004d0


	//----- nvinfo : EIATTR_CBANK_PARAM_SIZE
	.align		4
.L_73:
        /*00a8*/ 	.byte	0x03, 0x19
        /*00aa*/ 	.short	0x0040


	//----- nvinfo : EIATTR_PARAM_CBANK
	.align		4
        /*00ac*/ 	.byte	0x04, 0x0a
        /*00ae*/ 	.short	(.L_75 - .L_74)
	.align		4
.L_74:
        /*00b0*/ 	.word	index@(.nv.constant0._Z7update3PiS_S_S_P7double4S1_S_Pb)
        /*00b4*/ 	.short	0x0380
        /*00b6*/ 	.short	0x0040


	//----- nvinfo : EIATTR_SW_WAR
	.align		4
.L_75:
        /*00b8*/ 	.byte	0x04, 0x36
        /*00ba*/ 	.short	(.L_77 - .L_76)
.L_76:
        /*00bc*/ 	.word	0x00000008
.L_77:


//--------------------- .nv.info._Z8problem3PiS_P7double4S1_Pb --------------------------
	.section	.nv.info._Z8problem3PiS_P7double4S1_Pb,"",@"SHT_CUDA_INFO"
	.sectionflags	@""
	.align	4


	//----- nvinfo : EIATTR_CUDA_API_VERSION
	.align		4
        /*0000*/ 	.byte	0x04, 0x37
        /*0002*/ 	.short	(.L_79 - .L_78)
.L_78:
        /*0004*/ 	.word	0x00000082


	//----- nvinfo : EIATTR_KPARAM_INFO
	.align		4
.L_79:
        /*0008*/ 	.byte	0x04, 0x17
        /*000a*/ 	.short	(.L_81 - .L_80)
.L_80:
        /*000c*/ 	.word	0x00000000
        /*0010*/ 	.short	0x0004
        /*0012*/ 	.short	0x0020
        /*0014*/ 	.byte	0x00, 0xf5, 0x21, 0x00


	//----- nvinfo : EIATTR_KPARAM_INFO
	.align		4
.L_81:
        /*0018*/ 	.byte	0x04, 0x17
        /*001a*/ 	.short	(.L_83 - .L_82)
.L_82:
        /*001c*/ 	.word	0x00000000
        /*0020*/ 	.short	0x0003
        /*0022*/ 	.short	0x0018
        /*0024*/ 	.byte	0x00, 0xf5, 0x21, 0x00


	//----- nvinfo : EIATTR_KPARAM_INFO
	.align		4
.L_83:
        /*0028*/ 	.byte	0x04, 0x17
        /*002a*/ 	.short	(.L_85 - .L_84)
.L_84:
        /*002c*/ 	.word	0x00000000
        /*0030*/ 	.short	0x0002
        /*0032*/ 	.short	0x0010
        /*0034*/ 	.byte	0x00, 0xf5, 0x21, 0x00


	//----- nvinfo : EIATTR_KPARAM_INFO
	.align		4
.L_85:
        /*0038*/ 	.byte	0x04, 0x17
        /*003a*/ 	.short	(.L_87 - .L_86)
.L_86:
        /*003c*/ 	.word	0x00000000
        /*0040*/ 	.short	0x0001
        /*0042*/ 	.short	0x0008
        /*0044*/ 	.byte	0x00, 0xf5, 0x21, 0x00


	//----- nvinfo : EIATTR_KPARAM_INFO
	.align		4
.L_87:
        /*0048*/ 	.byte	0x04, 0x17
        /*004a*/ 	.short	(.L_89 - .L_88)
.L_88:
        /*004c*/ 	.word	0x00000000
        /*0050*/ 	.short	0x0000
        /*0052*/ 	.short	0x0000
        /*0054*/ 	.byte	0x00, 0xf5, 0x21, 0x00


	//----- nvinfo : EIATTR_SPARSE_MMA_MASK
	.align		4
.L_89:
        /*0058*/ 	.byte	0x03, 0x50
        /*005a*/ 	.short	0x0000


	//----- nvinfo : EIATTR_MAXREG_COUNT
	.align		4
        /*005c*/ 	.byte	0x03, 0x1b
        /*005e*/ 	.short	0x00ff


	//----- nvinfo : EIATTR_NUM_BARRIERS
	.align		4
        /*0060*/ 	.byte	0x02, 0x4c
        /*0062*/ 	.byte	0x01
	.zero		1


	//----- nvinfo : EIATTR_MERCURY_ISA_VERSION
	.align		4
        /*0064*/ 	.byte	0x03, 0x5f
        /*0066*/ 	.short	0x0101


	//----- nvinfo : EIATTR_VRC_CTA_INIT_COUNT
	.align		4
        /*0068*/ 	.byte	0x02, 0x4a
	.zero		1
	.zero		1


	//----- nvinfo : EIATTR_EXIT_INSTR_OFFSETS
	.align		4
        /*006c*/ 	.byte	0x04, 0x1c
        /*006e*/ 	.short	(.L_91 - .L_90)


	//   ....[0]....
.L_90:
        /*0070*/ 	.word	0x00000060


	//   ....[1]....
        /*0074*/ 	.word	0x00000d70


	//   ....[2]....
        /*0078*/ 	.word	0x00000e60


	//----- nvinfo : EIATTR_CRS_STACK_SIZE
	.align		4
.L_91:
        /*007c*/ 	.byte	0x04, 0x1e
        /*007e*/ 	.short	(.L_93 - .L_92)
.L_92:
        /*0080*/ 	.word	0x00000000


	//----- nvinfo : EIATTR_CBANK_PARAM_SIZE
	.align		4
.L_93:
        /*0084*/ 	.byte	0x03, 0x19
        /*0086*/ 	.short	0x0028


	//----- nvinfo : EIATTR_PARAM_CBANK
	.align		4
        /*0088*/ 	.byte	0x04, 0x0a
        /*008a*/ 	.short	(.L_95 - .L_94)
	.align		4
.L_94:
        /*008c*/ 	.word	index@(.nv.constant0._Z8problem3PiS_P7double4S1_Pb)
        /*0090*/ 	.short	0x0380
        /*0092*/ 	.short	0x0028


	//----- nvinfo : EIATTR_SW_WAR
	.align		4
.L_95:
        /*0094*/ 	.byte	0x04, 0x36
        /*0096*/ 	.short	(.L_97 - .L_96)
.L_96:
        /*0098*/ 	.word	0x00000008
.L_97:


//--------------------- .nv.info._Z7update2PiS_S_P7double4S1_S_ --------------------------
	.section	.nv.info._Z7update2PiS_S_P7double4S1_S_,"",@"SHT_CUDA_INFO"
	.sectionflags	@""
	.align	4


	//----- nvinfo : EIATTR_CUDA_API_VERSION
	.align		4
        /*0000*/ 	.byte	0x04, 0x37
        /*0002*/ 	.short	(.L_99 - .L_98)
.L_98:
        /*0004*/ 	.word	0x00000082


	//----- nvinfo : EIATTR_KPARAM_INFO
	.align		4
.L_99:
        /*0008*/ 	.byte	0x04, 0x17
        /*000a*/ 	.short	(.L_101 - .L_100)
.L_100:
        /*000c*/ 	.word	0x00000000
        /*0010*/ 	.short	0x0005
        /*0012*/ 	.short	0x0028
        /*0014*/ 	.byte	0x00, 0xf5, 0x21, 0x00


	//----- nvinfo : EIATTR_KPARAM_INFO
	.align		4
.L_101:
        /*0018*/ 	.byte	0x04, 0x17
        /*001a*/ 	.short	(.L_103 - .L_102)
.L_102:
        /*001c*/ 	.word	0x00000000
        /*0020*/ 	.short	0x0004
        /*0022*/ 	.short	0x0020
        /*0024*/ 	.byte	0x00, 0xf5, 0x21, 0x00


	//----- nvinfo : EIATTR_KPARAM_INFO
	.align		4
.L_103:
        /*0028*/ 	.byte	0x04, 0x17
        /*002a*/ 	.short	(.L_105 - .L_104)
.L_104:
        /*002c*/ 	.word	0x00000000
        /*0030*/ 	.short	0x0003
        /*0032*/ 	.short	0x0018
        /*0034*/ 	.byte	0x00, 0xf5, 0x21, 0x00


	//----- nvinfo : EIATTR_KPARAM_INFO
	.align		4
.L_105:
        /*0038*/ 	.byte	0x04, 0x17
        /*003a*/ 	.short	(.L_107 - .L_106)
.L_106:
        /*003c*/ 	.word	0x00000000
        /*0040*/ 	.short	0x0002
        /*0042*/ 	.short	0x0010
        /*0044*/ 	.byte	0x00, 0xf5, 0x21, 0x00


	//----- nvinfo : EIATTR_KPARAM_INFO
	.align		4
.L_107:
        /*0048*/ 	.byte	0x04, 0x17
        /*004a*/ 	.short	(.L_109 - .L_108)
.L_108:
        /*004c*/ 	.word	0x00000000
        /*0050*/ 	.short	0x0001
        /*0052*/ 	.short	0x0008
        /*0054*/ 	.byte	0x00, 0xf5, 0x21, 0x00


	//----- nvinfo : EIATTR_KPARAM_INFO
	.align		4
.L_109:
        /*0058*/ 	.byte	0x04, 0x17
        /*005a*/ 	.short	(.L_111 - .L_110)
.L_110:
        /*005c*/ 	.word	0x00000000
        /*0060*/ 	.short	0x0000
        /*0062*/ 	.short	0x0000
        /*0064*/ 	.byte	0x00, 0xf5, 0x21, 0x00


	//----- nvinfo : EIATTR_SPARSE_MMA_MASK
	.align		4
.L_111:
        /*0068*/ 	.byte	0x03, 0x50
        /*006a*/ 	.short	0x0000


	//----- nvinfo : EIATTR_MAXREG_COUNT
	.align		4
        /*006c*/ 	.byte	0x03, 0x1b
        /*006e*/ 	.short	0x00ff


	//----- nvinfo : EIATTR_NUM_BARRIERS
	.align		4
        /*0070*/ 	.byte	0x02, 0x4c
        /*0072*/ 	.byte	0x01
	.zero		1


	//----- nvinfo : EIATTR_MERCURY_ISA_VERSION
	.align		4
        /*0074*/ 	.byte	0x03, 0x5f
        /*0076*/ 	.short	0x0101


	//----- nvinfo : EIATTR_VRC_CTA_INIT_COUNT
	.align		4
        /*0078*/ 	.byte	0x02, 0x4a
	.zero		1
	.zero		1


	//----- nvinfo : EIATTR_EXIT_INSTR_OFFSETS
	.align		4
        /*007c*/ 	.byte	0x04, 0x1c
        /*007e*/ 	.short	(.L_113 - .L_112)


	//   ....[0]....
.L_112:
        /*0080*/ 	.word	0x00000120


	//   ....[1]....
        /*0084*/ 	.word	0x00000160


	//   ....[2]....
        /*0088*/ 	.word	0x000002f0


	//----- nvinfo : EIATTR_CBANK_PARAM_SIZE
	.align		4
.L_113:
        /*008c*/ 	.byte	0x03, 0x19
        /*008e*/ 	.short	0x0030


	//----- nvinfo : EIATTR_PARAM_CBANK
	.align		4
        /*0090*/ 	.byte	0x04, 0x0a
        /*0092*/ 	.short	(.L_115 - .L_114)
	.align		4
.L_114:
        /*0094*/ 	.word	index@(.nv.constant0._Z7update2PiS_S_P7double4S1_S_)
        /*0098*/ 	.short	0x0380
        /*009a*/ 	.short	0x0030


	//----- nvinfo : EIATTR_SW_WAR
	.align		4
.L_115:
        /*009c*/ 	.byte	0x04, 0x36
        /*009e*/ 	.short	(.L_117 - .L_116)
.L_116:
        /*00a0*/ 	.word	0x00000008
.L_117:


//--------------------- .nv.info._Z8problem2PiS_P7double4S1_S_ --------------------------
	.section	.nv.info._Z8problem2PiS_P7double4S1_S_,"",@"SHT_CUDA_INFO"
	.sectionflags	@""
	.align	4


	//----- nvinfo : EIATTR_CUDA_API_VERSION
	.align		4
        /*0000*/ 	.byte	0x04, 0x37
        /*0002*/ 	.short	(.L_119 - .L_118)
.L_118:
        /*0004*/ 	.word	0x00000082


	//----- nvinfo : EIATTR_KPARAM_INFO
	.align		4
.L_119:
        /*0008*/ 	.byte	0x04, 0x17
        /*000a*/ 	.short	(.L_121 - .L_120)
.L_120:
        /*000c*/ 	.word	0x00000000
        /*0010*/ 	.short	0x0004
        /*0012*/ 	.short	0x0020
        /*0014*/ 	.byte	0x00, 0xf5, 0x21, 0x00


	//----- nvinfo : EIATTR_KPARAM_INFO
	.align		4
.L_121:
        /*0018*/ 	.byte	0x04, 0x17
        /*001a*/ 	.short	(.L_123 - .L_122)
.L_122:
        /*001c*/ 	.word	0x00000000
        /*0020*/ 	.short	0x0003
        /*0022*/ 	.short	0x0018
        /*0024*/ 	.byte	0x00, 0xf5, 0x21, 0x00


	//----- nvinfo : EIATTR_KPARAM_INFO
	.align		4
.L_123:
        /*0028*/ 	.byte	0x04, 0x17
        /*002a*/ 	.short	(.L_125 - .L_124)
.L_124:
        /*002c*/ 	.word	0x00000000
        /*0030*/ 	.short	0x0002
        /*0032*/ 	.short	0x0010
        /*0034*/ 	.byte	0x00, 0xf5, 0x21, 0x00


	//----- nvinfo : EIATTR_KPARAM_INFO
	.align		4
.L_125:
        /*0038*/ 	.byte	0x04, 0x17
        /*003a*/ 	.short	(.L_127 - .L_126)
.L_126:
        /*003c*/ 	.word	0x00000000
        /*0040*/ 	.short	0x0001
        /*0042*/ 	.short	0x0008
        /*0044*/ 	.byte	0x00, 0xf5, 0x21, 0x00


	//----- nvinfo : EIATTR_KPARAM_INFO
	.align		4
.L_127:
        /*0048*/ 	.byte	0x04, 0x17
        /*004a*/ 	.short	(.L_129 - .L_128)
.L_128:
        /*004c*/ 	.word	0x00000000
        /*0050*/ 	.short	0x0000
        /*0052*/ 	.short	0x0000
        /*0054*/ 	.byte	0x00, 0xf5, 0x21, 0x00


	//----- nvinfo : EIATTR_SPARSE_MMA_MASK
	.align		4
.L_129:
        /*0058*/ 	.byte	0x03, 0x50
        /*005a*/ 	.short	0x0000


	//----- nvinfo : EIATTR_MAXREG_COUNT
	.align		4
        /*005c*/ 	.byte	0x03, 0x1b
        /*005e*/ 	.short	0x00ff


	//----- nvinfo : EIATTR_NUM_BARRIERS
	.align		4
        /*0060*/ 	.byte	0x02, 0x4c
        /*0062*/ 	.byte	0x01
	.zero		1


	//----- nvinfo : EIATTR_MERCURY_ISA_VERSION
	.align		4
        /*0064*/ 	.byte	0x03, 0x5f
        /*0066*/ 	.short	0x0101


	//----- nvinfo : EIATTR_VRC_CTA_INIT_COUNT
	.align		4
        /*0068*/ 	.byte	0x02, 0x4a
	.zero		1
	.zero		1


	//----- nvinfo : EIATTR_EXIT_INSTR_OFFSETS
	.align		4
        /*006c*/ 	.byte	0x04, 0x1c
        /*006e*/ 	.short	(.L_131 - .L_130)


	//   ....[0]....
.L_130:
        /*0070*/ 	.word	0x00000060


	//   ....[1]....
        /*0074*/ 	.word	0x00000d70


	//   ....[2]....
        /*0078*/ 	.word	0x00000e60


	//----- nvinfo : EIATTR_CRS_STACK_SIZE
	.align		4
.L_131:
        /*007c*/ 	.byte	0x04, 0x1e
        /*007e*/ 	.short	(.L_133 - .L_132)
.L_132:
        /*0080*/ 	.word	0x00000000


	//----- nvinfo : EIATTR_CBANK_PARAM_SIZE
	.align		4
.L_133:
        /*0084*/ 	.byte	0x03, 0x19
        /*0086*/ 	.short	0x0028


	//----- nvinfo : EIATTR_PARAM_CBANK
	.align		4
        /*0088*/ 	.byte	0x04, 0x0a
        /*008a*/ 	.short	(.L_135 - .L_134)
	.align		4
.L_134:
        /*008c*/ 	.word	index@(.nv.constant0._Z8problem2PiS_P7double4S1_S_)
        /*0090*/ 	.short	0x0380
        /*0092*/ 	.short	0x0028


	//----- nvinfo : EIATTR_SW_WAR
	.align		4
.L_135:
        /*0094*/ 	.byte	0x04, 0x36
        /*0096*/ 	.short	(.L_137 - .L_136)
.L_136:
        /*0098*/ 	.word	0x00000008
.L_137:


//--------------------- .nv.info._Z7update1PiS_S_P7double4S1_Pd --------------------------
	.section	.nv.info._Z7update1PiS_S_P7double4S1_Pd,"",@"SHT_CUDA_INFO"
	.sectionflags	@""
	.align	4


	//----- nvinfo : EIATTR_CUDA_API_VERSION
	.align		4
        /*0000*/ 	.byte	0x04, 0x37
        /*0002*/ 	.short	(.L_139 - .L_138)
.L_138:
        /*0004*/ 	.word	0x00000082


	//----- nvinfo : EIATTR_KPARAM_INFO
	.align		4
.L_139:
        /*0008*/ 	.byte	0x04, 0x17
        /*000a*/ 	.short	(.L_141 - .L_140)
.L_140:
        /*000c*/ 	.word	0x00000000
        /*0010*/ 	.short	0x0005
        /*0012*/ 	.short	0x0028
        /*0014*/ 	.byte	0x00, 0xf5, 0x21, 0x00


	//----- nvinfo : EIATTR_KPARAM_INFO
	.align		4
.L_141:
        /*0018*/ 	.byte	0x04, 0x17
        /*001a*/ 	.short	(.L_143 - .L_142)
.L_142:
        /*001c*/ 	.word	0x00000000
        /*0020*/ 	.short	0x0004
        /*0022*/ 	.short	0x0020
        /*0024*/ 	.byte	0x00, 0xf5, 0x21, 0x00


	//----- nvinfo : EIATTR_KPARAM_INFO
	.align		4
.L_143:
        /*0028*/ 	.byte	0x04, 0x17
        /*002a*/ 	.short	(.L_145 - .L_144)
.L_144:
        /*002c*/ 	.word	0x00000000
        /*0030*/ 	.short	0x0003
        /*0032*/ 	.short	0x0018
        /*0034*/ 	.byte	0x00, 0xf5, 0x21, 0x00


	//----- nvinfo : EIATTR_KPARAM_INFO
	.align		4
.L_145:
        /*0038*/ 	.byte	0x04, 0x17
        /*003a*/ 	.short	(.L_147 - .L_146)
.L_146:
        /*003c*/ 	.word	0x00000000
        /*0040*/ 	.short	0x0002
        /*0042*/ 	.short	0x0010
        /*0044*/ 	.byte	0x00, 0xf5, 0x21, 0x00


	//----- nvinfo : EIATTR_KPARAM_INFO
	.align		4
.L_147:
        /*0048*/ 	.byte	0x04, 0x17
        /*004a*/ 	.short	(.L_149 - .L_148)
.L_148:
        /*004c*/ 	.word	0x00000000
        /*0050*/ 	.short	0x0001
        /*0052*/ 	.short	0x0008
        /*0054*/ 	.byte	0x00, 0xf5, 0x21, 0x00


	//----- nvinfo : EIATTR_KPARAM_INFO
	.align		4
.L_149:
        /*0058*/ 	.byte	0x04, 0x17
        /*005a*/ 	.short	(.L_151 - .L_150)
.L_150:
        /*005c*/ 	.word	0x00000000
        /*0060*/ 	.short	0x0000
        /*0062*/ 	.short	0x0000
        /*0064*/ 	.byte	0x00, 0xf5, 0x21, 0x00


	//----- nvinfo : EIATTR_SPARSE_MMA_MASK
	.align		4
.L_151:
        /*0068*/ 	.byte	0x03, 0x50
        /*006a*/ 	.short	0x0000


	//----- nvinfo : EIATTR_MAXREG_COUNT
	.align		4
        /*006c*/ 	.byte	0x03, 0x1b
        /*006e*/ 	.short	0x00ff


	//----- nvinfo : EIATTR_NUM_BARRIERS
	.align		4
        /*0070*/ 	.byte	0x02, 0x4c
        /*0072*/ 	.byte	0x01
	.zero		1


	//----- nvinfo : EIATTR_MERCURY_ISA_VERSION
	.align		4
        /*0074*/ 	.byte	0x03, 0x5f
        /*0076*/ 	.short	0x0101


	//----- nvinfo : EIATTR_VRC_CTA_INIT_COUNT
	.align		4
        /*0078*/ 	.byte	0x02, 0x4a
	.zero		1
	.zero		1


	//----- nvinfo : EIATTR_EXIT_INSTR_OFFSETS
	.align		4
        /*007c*/ 	.byte	0x04, 0x1c
        /*007e*/ 	.short	(.L_153 - .L_152)


	//   ....[0]....
.L_152:
        /*0080*/ 	.word	0x00000120


	//   ....[1]....
        /*0084*/ 	.word	0x000002b0


	//----- nvinfo : EIATTR_CBANK_PARAM_SIZE
	.align		4
.L_153:
        /*0088*/ 	.byte	0x03, 0x19
        /*008a*/ 	.short	0x0030


	//----- nvinfo : EIATTR_PARAM_CBANK
	.align		4
        /*008c*/ 	.byte	0x04, 0x0a
        /*008e*/ 	.short	(.L_155 - .L_154)
	.align		4
.L_154:
        /*0090*/ 	.word	index@(.nv.constant0._Z7update1PiS_S_P7double4S1_Pd)
        /*0094*/ 	.short	0x0380
        /*0096*/ 	.short	0x0030


	//----- nvinfo : EIATTR_SW_WAR
	.align		4
.L_155:
        /*0098*/ 	.byte	0x04, 0x36
        /*009a*/ 	.short	(.L_157 - .L_156)
.L_156:
        /*009c*/ 	.word	0x00000008
.L_157:


//--------------------- .nv.info._Z8problem1PiP7double4S1_ --------------------------
	.section	.nv.info._Z8problem1PiP7double4S1_,"",@"SHT_CUDA_INFO"
	.sectionflags	@""
	.align	4


	//----- nvinfo : EIATTR_CUDA_API_VERSION
	.align		4
        /*0000*/ 	.byte	0x04, 0x37
        /*0002*/ 	.short	(.L_159 - .L_158)
.L_158:
        /*0004*/ 	.word	0x00000082


	//----- nvinfo : EIATTR_KPARAM_INFO
	.align		4
.L_159:
        /*0008*/ 	.byte	0x04, 0x17
        /*000a*/ 	.short	(.L_161 - .L_160)
.L_160:
        /*000c*/ 	.word	0x00000000
        /*0010*/ 	.short	0x0002
        /*0012*/ 	.short	0x0010
        /*0014*/ 	.byte	0x00, 0xf5, 0x21, 0x00


	//----- nvinfo : EIATTR_KPARAM_INFO
	.align		4
.L_161:
        /*0018*/ 	.byte	0x04, 0x17
        /*001a*/ 	.short	(.L_163 - .L_162)
.L_162:
        /*001c*/ 	.word	0x00000000
        /*0020*/ 	.short	0x0001
        /*0022*/ 	.short	0x0008
        /*0024*/ 	.byte	0x00, 0xf5, 0x21, 0x00


	//----- nvinfo : EIATTR_KPARAM_INFO
	.align		4
.L_163:
        /*0028*/ 	.byte	0x04, 0x17
        /*002a*/ 	.short	(.L_165 - .L_164)
.L_164:
        /*002c*/ 	.word	0x00000000
        /*0030*/ 	.short	0x0000
        /*0032*/ 	.short	0x0000
        /*0034*/ 	.byte	0x00, 0xf5, 0x21, 0x00


	//----- nvinfo : EIATTR_SPARSE_MMA_MASK
	.align		4
.L_165:
        /*0038*/ 	.byte	0x03, 0x50
        /*003a*/ 	.short	0x0000


	//----- nvinfo : EIATTR_MAXREG_COUNT
	.align		4
        /*003c*/ 	.byte	0x03, 0x1b
        /*003e*/ 	.short	0x00ff


	//----- nvinfo : EIATTR_NUM_BARRIERS
	.align		4
        /*0040*/ 	.byte	0x02, 0x4c
        /*0042*/ 	.byte	0x01
	.zero		1


	//----- nvinfo : EIATTR_MERCURY_ISA_VERSION
	.align		4
        /*0044*/ 	.byte	0x03, 0x5f
        /*0046*/ 	.short	0x0101


	//----- nvinfo : EIATTR_VRC_CTA_INIT_COUNT
	.align		4
        /*0048*/ 	.byte	0x02, 0x4a
	.zero		1
	.zero		1


	//----- nvinfo : EIATTR_EXIT_INSTR_OFFSETS
	.align		4
        /*004c*/ 	.byte	0x04, 0x1c
        /*004e*/ 	.short	(.L_167 - .L_166)


	//   ....[0]....
.L_166:
        /*0050*/ 	.word	0x00000ac0


	//   ....[1]....
        /*0054*/ 	.word	0x00000bb0


	//----- nvinfo : EIATTR_CRS_STACK_SIZE
	.align		4
.L_167:
        /*0058*/ 	.byte	0x04, 0x1e
        /*005a*/ 	.short	(.L_169 - .L_168)
.L_168:
        /*005c*/ 	.word	0x00000000


	//----- nvinfo : EIATTR_CBANK_PARAM_SIZE
	.align		4
.L_169:
        /*0060*/ 	.byte	0x03, 0x19
        /*0062*/ 	.short	0x0018


	//----- nvinfo : EIATTR_PARAM_CBANK
	.align		4
        /*0064*/ 	.byte	0x04, 0x0a
        /*0066*/ 	.short	(.L_171 - .L_170)
	.align		4
.L_170:
        /*0068*/ 	.word	index@(.nv.constant0._Z8problem1PiP7double4S1_)
        /*006c*/ 	.short	0x0380
        /*006e*/ 	.short	0x0018


	//----- nvinfo : EIATTR_SW_WAR
	.align		4
.L_171:
        /*0070*/ 	.byte	0x04, 0x36
        /*0072*/ 	.short	(.L_173 - .L_172)
.L_172:
        /*0074*/ 	.word	0x00000008
.L_173:


//--------------------- .nv.callgraph             --------------------------
	.section	.nv.callgraph,"",@"SHT_CUDA_CALLGRAPH"
	.align	4
	.sectionentsize	8
	.align		4
        /*0000*/ 	.word	0x00000000
	.align		4
        /*0004*/ 	.word	0xffffffff
	.align		4
        /*0008*/ 	.word	0x00000000
	.align		4
        /*000c*/ 	.word	0xfffffffe
	.align		4
        /*0010*/ 	.word	0x00000000
	.align		4
        /*0014*/ 	.word	0xfffffffd
	.align		4
        /*0018*/ 	.word	0x00000000
	.align		4
        /*001c*/ 	.word	0xfffffffc


//--------------------- .nv.constant4             --------------------------
	.section	.nv.constant4,"a",@progbits
	.align	8
	.align		8
.nv.constant4:
        /*0000*/ 	.dword	__cudart_i2opi_d
	.align		8
        /*0008*/ 	.dword	__cudart_sin_cos_coeffs


//--------------------- .text._Z7update3PiS_S_S_P7double4S1_S_Pb --------------------------
	.section	.text._Z7update3PiS_S_S_P7double4S1_S_Pb,"ax",@progbits
	.align	128
        .global         _Z7update3PiS_S_S_P7double4S1_S_Pb
        .type           _Z7update3PiS_S_S_P7double4S1_S_Pb,@function
        .size           _Z7update3PiS_S_S_P7double4S1_S_Pb,(.L_x_98 - _Z7update3PiS_S_S_P7double4S1_S_Pb)
        .other          _Z7update3PiS_S_S_P7double4S1_S_Pb,@"STO_CUDA_ENTRY STV_DEFAULT"
_Z7update3PiS_S_S_P7double4S1_S_Pb:
.text._Z7update3PiS_S_S_P7double4S1_S_Pb:
[----:B------:R-:W-:Y:S01]  /*0000*/  LDC R1, c[0x0][0x37c] ;  /* 0x0000df00ff017b82 */ /* 0x000fe20000000800 */
[----:B------:R-:W0:Y:S07]  /*0010*/  S2R R17, SR_TID.X ;  /* 0x0000000000117919 */ /* 0x000e2e0000002100 */
[----:B------:R-:W0:Y:S01]  /*0020*/  LDC.64 R4, c[0x0][0x3a8] ;  /* 0x0000ea00ff047b82 */ /* 0x000e220000000a00 */
[----:B------:R-:W1:Y:S01]  /*0030*/  LDCU.64 UR4, c[0x0][0x358] ;  /* 0x00006b00ff0477ac */ /* 0x000e620008000a00 */
[----:B------:R-:W2:Y:S06]  /*0040*/  LDCU.64 UR6, c[0x0][0x3b8] ;  /* 0x00007700ff0677ac */ /* 0x000eac0008000a00 */
[----:B------:R-:W3:Y:S01]  /*0050*/  LDC.64 R2, c[0x0][0x3a0] ;  /* 0x0000e800ff027b82 */ /* 0x000ee20000000a00 */
[----:B0-----:R-:W-:-:S04]  /*0060*/  IMAD.WIDE.U32 R4, R17, 0x20, R4 ;  /* 0x0000002011047825 */ /* 0x001fc800078e0004 */
[----:B---3--:R-:W-:Y:S01]  /*0070*/  IMAD.WIDE.U32 R6, R17, 0x20, R2 ;  /* 0x0000002011067825 */ /* 0x008fe200078e0002 */
[----:B-1----:R-:W3:Y:S04]  /*0080*/  LDG.E.128 R8, desc[UR4][R4.64] ;  /* 0x0000000404087981 */ /* 0x002ee8000c1e1d00 */
[----:B------:R-:W3:Y:S02]  /*0090*/  LDG.E.128 R12, desc[UR4][R6.64] ;  /* 0x00000004060c7981 */ /* 0x000ee4000c1e1d00 */
[----:B---3--:R-:W-:Y:S02]  /*00a0*/  DFMA R8, R8, 60, R12 ;  /* 0x404e00000808782b */ /* 0x008fe4000000000c */
[----:B------:R-:W-:Y:S01]  /*00b0*/  DFMA R10, R10, 60, R14 ;  /* 0x404e00000a0a782b */ /* 0x000fe2000000000e */
[----:B------:R-:W3:Y:S06]  /*00c0*/  LDG.E.64 R14, desc[UR4][R6.64+0x10] ;  /* 0x00001004060e7981 */ /* 0x000eec000c1e1b00 */
[----:B------:R0:W-:Y:S04]  /*00d0*/  STG.E.128 desc[UR4][R6.64], R8 ;  /* 0x0000000806007986 */ /* 0x0001e8000c101d04 */
[----:B------:R-:W3:Y:S01]  /*00e0*/  LDG.E.64 R12, desc[UR4][R4.64+0x10] ;  /* 0x00001004040c7981 */ /* 0x000ee2000c1e1b00 */
[----:B--2---:R-:W-:-:S04]  /*00f0*/  ISETP.NE.U32.AND P0, PT, RZ, UR6, PT ;  /* 0x00000006ff007c0c */ /* 0x004fc8000bf05070 */
[----:B------:R-:W-:-:S04]  /*0100*/  ISETP.NE.AND.EX P0, PT, RZ, UR7, PT, P0 ;  /* 0x00000007ff007c0c */ /* 0x000fc8000bf05300 */
[----:B------:R-:W-:Y:S01]  /*0110*/  ISETP.NE.OR P0, PT, R17, RZ, !P0 ;  /* 0x000000ff1100720c */ /* 0x000fe20004705670 */
[----:B---3--:R-:W-:-:S07]  /*0120*/  DFMA R12, R12, 60, R14 ;  /* 0x404e00000c0c782b */ /* 0x008fce000000000e */
[----:B------:R0:W-:Y:S01]  /*0130*/  STG.E.64 desc[UR4][R6.64+0x10], R12 ;  /* 0x0000100c06007986 */ /* 0x0001e2000c101b04 */
[----:B------:R-:W-:Y:S06]  /*0140*/  BAR.SYNC.DEFER_BLOCKING 0x0 ;  /* 0x0000000000007b1d */ /* 0x000fec0000010000 */
[----:B------:R-:W-:Y:S05]  /*0150*/  @P0 EXIT ;  /* 0x000000000000094d */ /* 0x000fea0003800000 */
[----:B------:R-:W1:Y:S08]  /*0160*/  LDC.64 R16, c[0x0][0x3b0] ;  /* 0x0000ec00ff107b82 */ /* 0x000e700000000a00 */
[----:B0-----:R-:W0:Y:S01]  /*0170*/  LDC.64 R12, c[0x0][0x388] ;  /* 0x0000e200ff0c7b82 */ /* 0x001e220000000a00 */
[----:B-1----:R-:W2:Y:S04]  /*0180*/  LDG.E R0, desc[UR4][R16.64] ;  /* 0x0000000410007981 */ /* 0x002ea8000c1e1900 */
[----:B0-----:R0:W5:Y:S01]  /*0190*/  LDG.E R19, desc[UR4][R12.64] ;  /* 0x000000040c137981 */ /* 0x001162000c1e1900 */
[----:B--2---:R-:W-:-:S13]  /*01a0*/  ISETP.GT.AND P0, PT, R0, -0x1, PT ;  /* 0xffffffff0000780c */ /* 0x004fda0003f04270 */
[----:B0-----:R-:W-:Y:S05]  /*01b0*/  @P0 BRA `(.L_x_0) ;  /* 0x0000000000680947 */ /* 0x001fea0003800000 */
[----:B------:R-:W0:Y:S02]  /*01c0*/  LDC.64 R14, c[0x0][0x398] ;  /* 0x0000e600ff0e7b82 */ /* 0x000e240000000a00 */
[----:B0-----:R-:W2:Y:S06]  /*01d0*/  LDG.E R25, desc[UR4][R14.64] ;  /* 0x000000040e197981 */ /* 0x001eac000c1e1900 */
[----:B------:R-:W0:Y:S01]  /*01e0*/  LDC.64 R20, c[0x0][0x380] ;  /* 0x0000e000ff147b82 */ /* 0x000e220000000a00 */
[----:B-----5:R-:W-:-:S05]  /*01f0*/  IMAD.WIDE R28, R19, 0x20, R2 ;  /* 0x00000020131c7825 */ /* 0x020fca00078e0202 */
[----:B------:R-:W3:Y:S04]  /*0200*/  LDG.E.128 R4, desc[UR4][R28.64] ;  /* 0x000000041c047981 */ /* 0x000ee8000c1e1d00 */
[----:B------:R-:W4:Y:S04]  /*0210*/  LDG.E.64 R22, desc[UR4][R28.64+0x10] ;  /* 0x000010041c167981 */ /* 0x000f28000c1e1b00 */
[----:B0-----:R-:W3:Y:S01]  /*0220*/  LDG.E R21, desc[UR4][R20.64] ;  /* 0x0000000414157981 */ /* 0x001ee2000c1e1900 */
[----:B--2---:R-:W-:-:S05]  /*0230*/  IMAD.WIDE R24, R25, 0x20, R2 ;  /* 0x0000002019187825 */ /* 0x004fca00078e0202 */
[----:B------:R-:W2:Y:S04]  /*0240*/  LDG.E.128 R8, desc[UR4][R24.64] ;  /* 0x0000000418087981 */ /* 0x000ea8000c1e1d00 */
[----:B------:R-:W4:Y:S01]  /*0250*/  LDG.E.64 R24, desc[UR4][R24.64+0x10] ;  /* 0x0000100418187981 */ /* 0x000f22000c1e1b00 */
[----:B---3--:R-:W0:Y:S02]  /*0260*/  I2F.F64 R26, R21 ;  /* 0x00000015001a7312 */ /* 0x008e240000201c00 */
[----:B0-----:R-:W-:-:S08]  /*0270*/  DMUL R26, R26, 60 ;  /* 0x404e00001a1a7828 */ /* 0x001fd00000000000 */
[----:B------:R-:W-:-:S08]  /*0280*/  DMUL R26, R26, 1000000 ;  /* 0x412e84801a1a7828 */ /* 0x000fd00000000000 */
[----:B------:R-:W-:Y:S02]  /*0290*/  DMUL R26, R26, R26 ;  /* 0x0000001a1a1a7228 */ /* 0x000fe40000000000 */
[----:B--2---:R-:W-:Y:S02]  /*02a0*/  DADD R6, R6, -R10 ;  /* 0x0000000006067229 */ /* 0x004fe4000000080a */
[----:B------:R-:W-:-:S06]  /*02b0*/  DADD R4, R4, -R8 ;  /* 0x0000000004047229 */ /* 0x000fcc0000000808 */
[----:B------:R-:W-:Y:S02]  /*02c0*/  DMUL R6, R6, R6 ;  /* 0x0000000606067228 */ /* 0x000fe40000000000 */
[----:B----4-:R-:W-:-:S06]  /*02d0*/  DADD R22, R22, -R24 ;  /* 0x0000000016167229 */ /* 0x010fcc0000000818 */
[----:B------:R-:W-:-:S08]  /*02e0*/  DFMA R6, R4, R4, R6 ;  /* 0x000000040406722b */ /* 0x000fd00000000006 */
[----:B------:R-:W-:-:S08]  /*02f0*/  DFMA R6, R22, R22, R6 ;  /* 0x000000161606722b */ /* 0x000fd00000000006 */
[----:B------:R-:W-:-:S14]  /*0300*/  DSETP.GEU.AND P0, PT, R6, R26, PT ;  /* 0x0000001a0600722a */ /* 0x000fdc0003f0e000 */
[----:B------:R0:W-:Y:S04]  /*0310*/  @!P0 STG.E desc[UR4][R16.64], R21 ;  /* 0x0000001510008986 */ /* 0x0001e8000c101904 */
[----:B------:R-:W2:Y:S02]  /*0320*/  @!P0 LDG.E R5, desc[UR4][R14.64] ;  /* 0x000000040e058981 */ /* 0x000ea4000c1e1900 */
[----:B--2---:R-:W-:-:S05]  /*0330*/  @!P0 IMAD.WIDE R4, R5, 0x20, R2 ;  /* 0x0000002005048825 */ /* 0x004fca00078e0202 */
[----:B------:R0:W-:Y:S04]  /*0340*/  @!P0 STG.E.64 desc[UR4][R4.64+0x18], RZ ;  /* 0x000018ff04008986 */ /* 0x0001e8000c101b04 */
[----:B------:R0:W5:Y:S02]  /*0350*/  @!P0 LDG.E R19, desc[UR4][R12.64] ;  /* 0x000000040c138981 */ /* 0x000164000c1e1900 */
.L_x_0:
[----:B------:R-:W1:Y:S02]  /*0360*/  LDC.64 R14, c[0x0][0x390] ;  /* 0x0000e400ff0e7b82 */ /* 0x000e640000000a00 */
[----:B-1----:R-:W2:Y:S01]  /*0370*/  LDG.E R15, desc[UR4][R14.64] ;  /* 0x000000040e0f7981 */ /* 0x002ea2000c1e1900 */
[----:B0----5:R-:W-:-:S05]  /*0380*/  IMAD.WIDE R12, R19, 0x20, R2 ;  /* 0x00000020130c7825 */ /* 0x021fca00078e0202 */
[----:B------:R-:W3:Y:S04]  /*0390*/  LDG.E.128 R4, desc[UR4][R12.64] ;  /* 0x000000040c047981 */ /* 0x000ee8000c1e1d00 */
[----:B------:R-:W4:Y:S01]  /*03a0*/  LDG.E.64 R16, desc[UR4][R12.64+0x10] ;  /* 0x000010040c107981 */ /* 0x000f22000c1e1b00 */
[----:B--2---:R-:W-:-:S05]  /*03b0*/  IMAD.WIDE R2, R15, 0x20, R2 ;  /* 0x000000200f027825 */ /* 0x004fca00078e0202 */
[----:B------:R-:W3:Y:S04]  /*03c0*/  LDG.E.128 R8, desc[UR4][R2.64] ;  /* 0x0000000402087981 */ /* 0x000ee8000c1e1d00 */
[----:B------:R-:W4:Y:S01]  /*03d0*/  LDG.E.64 R18, desc[UR4][R2.64+0x10] ;  /* 0x0000100402127981 */ /* 0x000f22000c1e1b00 */
[----:B------:R-:W-:Y:S01]  /*03e0*/  UMOV UR6, 0x1e900000 ;  /* 0x1e90000000067882 */ /* 0x000fe20000000000 */
[----:B------:R-:W-:Y:S01]  /*03f0*/  UMOV UR7, 0x42d6bcc4 ;  /* 0x42d6bcc400077882 */ /* 0x000fe20000000000 */
[----:B---3--:R-:W-:Y:S02]  /*0400*/  DADD R6, R6, -R10 ;  /* 0x0000000006067229 */ /* 0x008fe4000000080a */
[----:B------:R-:W-:-:S06]  /*0410*/  DADD R4, R4, -R8 ;  /* 0x0000000004047229 */ /* 0x000fcc0000000808 */
[----:B------:R-:W-:Y:S02]  /*0420*/  DMUL R6, R6, R6 ;  /* 0x0000000606067228 */ /* 0x000fe40000000000 */
[----:B----4-:R-:W-:-:S06]  /*0430*/  DADD R16, R16, -R18 ;  /* 0x0000000010107229 */ /* 0x010fcc0000000812 */
[----:B------:R-:W-:-:S08]  /*0440*/  DFMA R6, R4, R4, R6 ;  /* 0x000000040406722b */ /* 0x000fd00000000006 */
[----:B------:R-:W-:-:S08]  /*0450*/  DFMA R6, R16, R16, R6 ;  /* 0x000000101006722b */ /* 0x000fd00000000006 */
[----:B------:R-:W-:Y:S02]  /*0460*/  DSETP.GEU.AND P0, PT, R6, UR6, PT ;  /* 0x0000000606007e2a */ /* 0x000fe4000bf0e000 */
[----:B------:R-:W0:-:S12]  /*0470*/  LDC.64 R6, c[0x0][0x380] ;  /* 0x0000e000ff067b82 */ /* 0x000e180000000a00 */
[----:B------:R-:W1:Y:S02]  /*0480*/  @!P0 LDC.64 R4, c[0x0][0x3b8] ;  /* 0x0000ee00ff048b82 */ /* 0x000e640000000a00 */
[----:B-1----:R-:W-:Y:S04]  /*0490*/  @!P0 STG.E.U8 desc[UR4][R4.64], RZ ;  /* 0x000000ff04008986 */ /* 0x002fe8000c101104 */
[----:B0-----:R-:W2:Y:S02]  /*04a0*/  LDG.E R0, desc[UR4][R6.64] ;  /* 0x0000000406007981 */ /* 0x001ea4000c1e1900 */
[----:B--2---:R-:W-:-:S05]  /*04b0*/  IADD3 R3, PT, PT, R0, 0x1, RZ ;  /* 0x0000000100037810 */ /* 0x004fca0007ffe0ff */
[----:B------:R-:W-:Y:S01]  /*04c0*/  STG.E desc[UR4][R6.64], R3 ;  /* 0x0000000306007986 */ /* 0x000fe2000c101904 */
[----:B------:R-:W-:Y:S05]  /*04d0*/  EXIT ;  /* 0x000000000000794d */ /* 0x000fea0003800000 */
.L_x_1:
[----:B------:R-:W-:-:S00]  /*04e0*/  BRA `(.L_x_1) ;  /* 0xfffffffc00fc7947 */ /* 0x000fc0000383ffff */
[----:B------:R-:W-:-:S00]  /*04f0*/  NOP ;  /* 0x0000000000007918 */ /* 0x000fc00000000000 */
        /* <DEDUP_REMOVED lines=8> */
.L_x_98:


//--------------------- .text._Z8problem3PiS_P7double4S1_Pb --------------------------
	.section	.text._Z8problem3PiS_P7double4S1_Pb,"ax",@progbits
	.align	128
        .global         _Z8problem3PiS_P7double4S1_Pb
        .type           _Z8problem3PiS_P7double4S1_Pb,@function
        .size           _Z8problem3PiS_P7double4S1_Pb,(.L_x_92 - _Z8problem3PiS_P7double4S1_Pb)
        .other          _Z8problem3PiS_P7double4S1_Pb,@"STO_CUDA_ENTRY STV_DEFAULT"
_Z8problem3PiS_P7double4S1_Pb:
.text._Z8problem3PiS_P7double4S1_Pb:
[----:B------:R-:W0:Y:S08]  /*0000*/  LDC R1, c[0x0][0x37c] ;  /* 0x0000df00ff017b82 */ /* 0x000e300000000800 */
[----:B------:R-:W1:Y:S01]  /*0010*/  LDC.64 R2, c[0x0][0x3a0] ;  /* 0x0000e800ff027b82 */ /* 0x000e620000000a00 */
[----:B------:R-:W1:Y:S01]  /*0020*/  LDCU.64 UR6, c[0x0][0x358] ;  /* 0x00006b00ff0677ac */ /* 0x000e620008000a00 */
[----:B0-----:R-:W-:Y:S01]  /*0030*/  VIADD R1, R1, 0xffffffd8 ;  /* 0xffffffd801017836 */ /* 0x001fe20000000000 */
[----:B-1----:R-:W2:Y:S02]  /*0040*/  LDG.E.U8 R2, desc[UR6][R2.64] ;  /* 0x0000000602027981 */ /* 0x002ea4000c1e1100 */
[----:B--2---:R-:W-:-:S13]  /*0050*/  ISETP.NE.AND P0, PT, R2, RZ, PT ;  /* 0x000000ff0200720c */ /* 0x004fda0003f05270 */
[----:B------:R-:W-:Y:S05]  /*0060*/  @!P0 EXIT ;  /* 0x000000000000894d */ /* 0x000fea0003800000 */
[----:B------:R-:W0:Y:S02]  /*0070*/  LDC.64 R4, c[0x0][0x388] ;  /* 0x0000e200ff047b82 */ /* 0x000e240000000a00 */
[----:B0-----:R-:W2:Y:S01]  /*0080*/  LDG.E R5, desc[UR6][R4.64] ;  /* 0x0000000604057981 */ /* 0x001ea2000c1e1900 */
[----:B------:R-:W-:Y:S01]  /*0090*/  MOV R2, 0x400 ;  /* 0x0000040000027802 */ /* 0x000fe20000000f00 */
[----:B------:R-:W-:Y:S01]  /*00a0*/  BSSY.RECONVERGENT B0, `(.L_x_2) ;  /* 0x00000b0000007945 */ /* 0x000fe20003800200 */
[----:B------:R-:W0:Y:S01]  /*00b0*/  S2R R3, SR_CgaCtaId ;  /* 0x0000000000037919 */ /* 0x000e220000008800 */
[----:B------:R-:W1:Y:S01]  /*00c0*/  S2R R0, SR_TID.X ;  /* 0x0000000000007919 */ /* 0x000e620000002100 */
[----:B0-----:R-:W-:Y:S02]  /*00d0*/  LEA R3, R3, R2, 0x18 ;  /* 0x0000000203037211 */ /* 0x001fe400078ec0ff */
[----:B------:R-:W0:Y:S03]  /*00e0*/  S2R R2, SR_CTAID.X ;  /* 0x0000000000027919 */ /* 0x000e260000002500 */
[----:B-1----:R-:W-:-:S05]  /*00f0*/  IMAD R3, R0, 0x18, R3 ;  /* 0x0000001800037824 */ /* 0x002fca00078e0203 */
[----:B------:R1:W-:Y:S04]  /*0100*/  STS.64 [R3], RZ ;  /* 0x000000ff03007388 */ /* 0x0003e80000000a00 */
[----:B------:R1:W-:Y:S04]  /*0110*/  STS.64 [R3+0x8], RZ ;  /* 0x000008ff03007388 */ /* 0x0003e80000000a00 */
[----:B------:R1:W-:Y:S01]  /*0120*/  STS.64 [R3+0x10], RZ ;  /* 0x000010ff03007388 */ /* 0x0003e20000000a00 */
[----:B--2---:R-:W-:-:S13]  /*0130*/  ISETP.GE.AND P0, PT, R0, R5, PT ;  /* 0x000000050000720c */ /* 0x004fda0003f06270 */
[----:B01----:R-:W-:Y:S05]  /*0140*/  @P0 BRA `(.L_x_3) ;  /* 0x0000000800940947 */ /* 0x003fea0003800000 */
[----:B------:R-:W0:Y:S02]  /*0150*/  LDC.64 R24, c[0x0][0x390] ;  /* 0x0000e400ff187b82 */ /* 0x000e240000000a00 */
[----:B0-----:R-:W-:-:S04]  /*0160*/  IMAD.WIDE.U32 R20, R2, 0x20, R24 ;  /* 0x0000002002147825 */ /* 0x001fc800078e0018 */
[----:B------:R-:W-:Y:S01]  /*0170*/  IMAD.WIDE.U32 R24, R0, 0x20, R24 ;  /* 0x0000002000187825 */ /* 0x000fe200078e0018 */
[----:B------:R-:W2:Y:S04]  /*0180*/  LDG.E.128 R16, desc[UR6][R20.64] ;  /* 0x0000000614107981 */ /* 0x000ea8000c1e1d00 */
[----:B------:R-:W2:Y:S04]  /*0190*/  LDG.E.128 R12, desc[UR6][R24.64] ;  /* 0x00000006180c7981 */ /* 0x000ea8000c1e1d00 */
[----:B------:R-:W3:Y:S04]  /*01a0*/  LDG.E.64 R22, desc[UR6][R20.64+0x10] ;  /* 0x0000100614167981 */ /* 0x000ee8000c1e1b00 */
[----:B------:R-:W3:Y:S01]  /*01b0*/  LDG.E.128 R8, desc[UR6][R24.64+0x10] ;  /* 0x0000100618087981 */ /* 0x000ee2000c1e1d00 */
[----:B------:R-:W-:Y:S01]  /*01c0*/  UMOV UR4, 0xa0b5ed8d ;  /* 0xa0b5ed8d00047882 */ /* 0x000fe20000000000 */
[----:B------:R-:W-:Y:S01]  /*01d0*/  UMOV UR5, 0x3eb0c6f7 ;  /* 0x3eb0c6f700057882 */ /* 0x000fe20000000000 */
[----:B------:R-:W-:Y:S01]  /*01e0*/  BSSY.RECONVERGENT B1, `(.L_x_4) ;  /* 0x0000011000017945 */ /* 0x000fe20003800200 */
[----:B--2---:R-:W-:-:S02]  /*01f0*/  DADD R4, -R18, R14 ;  /* 0x0000000012047229 */ /* 0x004fc4000000010e */
[----:B------:R-:W-:-:S06]  /*0200*/  DADD R6, -R16, R12 ;  /* 0x0000000010067229 */ /* 0x000fcc000000010c */
[----:B------:R-:W-:Y:S02]  /*0210*/  DMUL R12, R4, R4 ;  /* 0x00000004040c7228 */ /* 0x000fe40000000000 */
[----:B---3--:R-:W-:-:S06]  /*0220*/  DADD R8, -R22, R8 ;  /* 0x0000000016087229 */ /* 0x008fcc0000000108 */
[----:B------:R-:W-:-:S08]  /*0230*/  DFMA R12, R6, R6, R12 ;  /* 0x00000006060c722b */ /* 0x000fd0000000000c */
[----:B------:R-:W-:-:S08]  /*0240*/  DFMA R12, R8, R8, R12 ;  /* 0x00000008080c722b */ /* 0x000fd0000000000c */
[----:B------:R-:W-:-:S08]  /*0250*/  DADD R12, R12, UR4 ;  /* 0x000000040c0c7e29 */ /* 0x000fd00008000000 */
[----:B------:R-:W-:-:S14]  /*0260*/  DSETP.NEU.AND P0, PT, R12, RZ, PT ;  /* 0x000000ff0c00722a */ /* 0x000fdc0003f0d000 */
[----:B------:R-:W-:Y:S01]  /*0270*/  @!P0 CS2R R14, SRZ ;  /* 0x00000000000e8805 */ /* 0x000fe2000001ff00 */
[----:B------:R-:W-:Y:S06]  /*0280*/  @!P0 BRA `(.L_x_5) ;  /* 0x0000000000188947 */ /* 0x000fec0003800000 */
[----:B------:R-:W-:Y:S01]  /*0290*/  DADD R14, -RZ, |R12| ;  /* 0x00000000ff0e7229 */ /* 0x000fe2000000050c */
[----:B------:R-:W-:-:S10]  /*02a0*/  MOV R34, 0x2c0 ;  /* 0x000002c000227802 */ /* 0x000fd40000000f00 */
[----:B------:R-:W-:Y:S05]  /*02b0*/  CALL.REL.NOINC `($_Z8problem3PiS_P7double4S1_Pb$__internal_accurate_pow) ;  /* 0x00000010005c7944 */ /* 0x000fea0003c00000 */
[----:B------:R-:W-:-:S04]  /*02c0*/  ISETP.GE.AND P0, PT, R13, RZ, PT ;  /* 0x000000ff0d00720c */ /* 0x000fc80003f06270 */
[----:B------:R-:W-:Y:S02]  /*02d0*/  FSEL R14, R14, RZ, P0 ;  /* 0x000000ff0e0e7208 */ /* 0x000fe40000000000 */
[----:B------:R-:W-:-:S07]  /*02e0*/  FSEL R15, R15, -QNAN , P0 ;  /* 0xfff800000f0f7808 */ /* 0x000fce0000000000 */
.L_x_5:
[----:B------:R-:W-:Y:S05]  /*02f0*/  BSYNC.RECONVERGENT B1 ;  /* 0x0000000000017941 */ /* 0x000fea0003800200 */
.L_x_4:
[----:B------:R-:W0:Y:S02]  /*0300*/  LDC.64 R18, c[0x0][0x398] ;  /* 0x0000e600ff127b82 */ /* 0x000e240000000a00 */
[----:B0-----:R-:W-:-:S06]  /*0310*/  IMAD.WIDE.U32 R18, R0, 0x20, R18 ;  /* 0x0000002000127825 */ /* 0x001fcc00078e0012 */
[----:B------:R-:W2:Y:S01]  /*0320*/  LDG.E.64 R18, desc[UR6][R18.64+0x18] ;  /* 0x0000180612127981 */ /* 0x000ea2000c1e1b00 */
[C---:B------:R-:W-:Y:S01]  /*0330*/  DADD R16, R12.reuse, 1.5 ;  /* 0x3ff800000c107429 */ /* 0x040fe20000000000 */
[----:B------:R-:W-:Y:S01]  /*0340*/  BSSY.RECONVERGENT B1, `(.L_x_6) ;  /* 0x000000c000017945 */ /* 0x000fe20003800200 */
[----:B------:R-:W-:-:S08]  /*0350*/  DSETP.NEU.AND P0, PT, R12, 1, PT ;  /* 0x3ff000000c00742a */ /* 0x000fd00003f0d000 */
[----:B------:R-:W-:-:S04]  /*0360*/  LOP3.LUT R16, R17, 0x7ff00000, RZ, 0xc0, !PT ;  /* 0x7ff0000011107812 */ /* 0x000fc800078ec0ff */
[----:B------:R-:W-:Y:S01]  /*0370*/  ISETP.NE.AND P2, PT, R16, 0x7ff00000, PT ;  /* 0x7ff000001000780c */ /* 0x000fe20003f45270 */
[----:B--2---:R-:W-:-:S12]  /*0380*/  DSETP.NEU.AND P1, PT, R18, 1, PT ;  /* 0x3ff000001200742a */ /* 0x004fd80003f2d000 */
[----:B------:R-:W-:Y:S05]  /*0390*/  @P2 BRA `(.L_x_7) ;  /* 0x0000000000182947 */ /* 0x000fea0003800000 */
[----:B------:R-:W-:-:S14]  /*03a0*/  DSETP.NAN.AND P2, PT, R12, R12, PT ;  /* 0x0000000c0c00722a */ /* 0x000fdc0003f48000 */
[----:B------:R-:W-:Y:S01]  /*03b0*/  @P2 DADD R14, R12, 1.5 ;  /* 0x3ff800000c0e2429 */ /* 0x000fe20000000000 */
[----:B------:R-:W-:Y:S10]  /*03c0*/  @P2 BRA `(.L_x_7) ;  /* 0x00000000000c2947 */ /* 0x000ff40003800000 */
[----:B------:R-:W-:-:S14]  /*03d0*/  DSETP.NEU.AND P2, PT, R12, +INF , PT ;  /* 0x7ff000000c00742a */ /* 0x000fdc0003f4d000 */
[----:B------:R-:W-:Y:S02]  /*03e0*/  @!P2 IMAD.MOV.U32 R14, RZ, RZ, 0x0 ;  /* 0x00000000ff0ea424 */ /* 0x000fe400078e00ff */
[----:B------:R-:W-:-:S07]  /*03f0*/  @!P2 IMAD.MOV.U32 R15, RZ, RZ, 0x7ff00000 ;  /* 0x7ff00000ff0fa424 */ /* 0x000fce00078e00ff */
.L_x_7:
[----:B------:R-:W-:Y:S05]  /*0400*/  BSYNC.RECONVERGENT B1 ;  /* 0x0000000000017941 */ /* 0x000fea0003800200 */
.L_x_6:
[----:B------:R-:W-:Y:S01]  /*0410*/  BSSY.RECONVERGENT B1, `(.L_x_8) ;  /* 0x0000057000017945 */ /* 0x000fe20003800200 */
[----:B------:R-:W-:Y:S02]  /*0420*/  FSEL R24, R14, RZ, P0 ;  /* 0x000000ff0e187208 */ /* 0x000fe40000000000 */
[----:B------:R-:W-:Y:S01]  /*0430*/  FSEL R25, R15, 1.875, P0 ;  /* 0x3ff000000f197808 */ /* 0x000fe20000000000 */
[----:B------:R-:W-:Y:S06]  /*0440*/  @P1 BRA `(.L_x_9) ;  /* 0x00000004004c1947 */ /* 0x000fec0003800000 */
[----:B------:R-:W0:Y:S02]  /*0450*/  LDC.64 R12, c[0x0][0x380] ;  /* 0x0000e000ff0c7b82 */ /* 0x000e240000000a00 */
[----:B0-----:R-:W2:Y:S01]  /*0460*/  LDG.E R22, desc[UR6][R12.64] ;  /* 0x000000060c167981 */ /* 0x001ea2000c1e1900 */
[----:B------:R-:W0:Y:S01]  /*0470*/  MUFU.RCP64H R17, 6000 ;  /* 0x40b7700000117908 */ /* 0x000e220000001800 */
[----:B------:R-:W-:Y:S02]  /*0480*/  IMAD.MOV.U32 R20, RZ, RZ, 0x0 ;  /* 0x00000000ff147424 */ /* 0x000fe400078e00ff */
[----:B------:R-:W-:Y:S02]  /*0490*/  IMAD.MOV.U32 R21, RZ, RZ, 0x40b77000 ;  /* 0x40b77000ff157424 */ /* 0x000fe400078e00ff */
[----:B------:R-:W-:-:S06]  /*04a0*/  IMAD.MOV.U32 R16, RZ, RZ, 0x1 ;  /* 0x00000001ff107424 */ /* 0x000fcc00078e00ff */
[----:B0-----:R-:W-:-:S08]  /*04b0*/  DFMA R14, R16, -R20, 1 ;  /* 0x3ff00000100e742b */ /* 0x001fd00000000814 */
[----:B------:R-:W-:-:S08]  /*04c0*/  DFMA R18, R14, R14, R14 ;  /* 0x0000000e0e12722b */ /* 0x000fd0000000000e */
[----:B------:R-:W-:-:S08]  /*04d0*/  DFMA R18, R16, R18, R16 ;  /* 0x000000121012722b */ /* 0x000fd00000000010 */
[----:B------:R-:W-:-:S08]  /*04e0*/  DFMA R16, R18, -R20, 1 ;  /* 0x3ff000001210742b */ /* 0x000fd00000000814 */
[----:B------:R-:W-:Y:S01]  /*04f0*/  DFMA R16, R18, R16, R18 ;  /* 0x000000101210722b */ /* 0x000fe20000000012 */
[----:B--2---:R-:W0:Y:S02]  /*0500*/  I2F.F64 R14, R22 ;  /* 0x00000016000e7312 */ /* 0x004e240000201c00 */
[----:B0-----:R-:W-:-:S08]  /*0510*/  DMUL R14, R14, 60 ;  /* 0x404e00000e0e7828 */ /* 0x001fd00000000000 */
[----:B------:R-:W-:Y:S02]  /*0520*/  DMUL R12, R14, R16 ;  /* 0x000000100e0c7228 */ /* 0x000fe40000000000 */
[----:B------:R-:W-:-:S06]  /*0530*/  FSETP.GEU.AND P1, PT, |R15|, 6.5827683646048100446e-37, PT ;  /* 0x036000000f00780b */ /* 0x000fcc0003f2e200 */
[----:B------:R-:W-:-:S08]  /*0540*/  DFMA R18, R12, -6000, R14 ;  /* 0xc0b770000c12782b */ /* 0x000fd0000000000e */
[----:B------:R-:W-:-:S10]  /*0550*/  DFMA R16, R16, R18, R12 ;  /* 0x000000121010722b */ /* 0x000fd4000000000c */
[----:B------:R-:W-:-:S05]  /*0560*/  FFMA R12, RZ, 5.732421875, R17 ;  /* 0x40b77000ff0c7823 */ /* 0x000fca0000000011 */
[----:B------:R-:W-:-:S13]  /*0570*/  FSETP.GT.AND P0, PT, |R12|, 1.469367938527859385e-39, PT ;  /* 0x001000000c00780b */ /* 0x000fda0003f04200 */
[----:B------:R-:W-:Y:S05]  /*0580*/  @P0 BRA P1, `(.L_x_10) ;  /* 0x0000000000180947 */ /* 0x000fea0000800000 */
[----:B------:R-:W-:Y:S01]  /*0590*/  IMAD.MOV.U32 R12, RZ, RZ, R14 ;  /* 0x000000ffff0c7224 */ /* 0x000fe200078e000e */
[----:B------:R-:W-:Y:S01]  /*05a0*/  MOV R30, 0x5f0 ;  /* 0x000005f0001e7802 */ /* 0x000fe20000000f00 */
[----:B------:R-:W-:Y:S02]  /*05b0*/  IMAD.MOV.U32 R13, RZ, RZ, R15 ;  /* 0x000000ffff0d7224 */ /* 0x000fe400078e000f */
[----:B------:R-:W-:Y:S02]  /*05c0*/  IMAD.MOV.U32 R14, RZ, RZ, RZ ;  /* 0x000000ffff0e7224 */ /* 0x000fe400078e00ff */
[----:B------:R-:W-:-:S07]  /*05d0*/  IMAD.MOV.U32 R15, RZ, RZ, 0x40b77000 ;  /* 0x40b77000ff0f7424 */ /* 0x000fce00078e00ff */
[----:B------:R-:W-:Y:S05]  /*05e0*/  CALL.REL.NOINC `($__internal_0_$__cuda_sm20_div_rn_f64_full) ;  /* 0x0000000800207944 */ /* 0x000fea0003c00000 */
.L_x_10:
[----:B------:R-:W-:Y:S01]  /*05f0*/  DSETP.NEU.AND P0, PT, |R16|, +INF , PT ;  /* 0x7ff000001000742a */ /* 0x000fe20003f0d200 */
[----:B------:R-:W-:-:S13]  /*0600*/  BSSY.RECONVERGENT B2, `(.L_x_11) ;  /* 0x0000018000027945 */ /* 0x000fda0003800200 */
[----:B------:R-:W-:Y:S01]  /*0610*/  @!P0 DMUL R26, RZ, R16 ;  /* 0x00000010ff1a8228 */ /* 0x000fe20000000000 */
[----:B------:R-:W-:Y:S01]  /*0620*/  @!P0 IMAD.MOV.U32 R28, RZ, RZ, RZ ;  /* 0x000000ffff1c8224 */ /* 0x000fe200078e00ff */
[----:B------:R-:W-:Y:S09]  /*0630*/  @!P0 BRA `(.L_x_12) ;  /* 0x0000000000508947 */ /* 0x000ff20003800000 */
[----:B------:R-:W-:Y:S01]  /*0640*/  UMOV UR4, 0x6dc9c883 ;  /* 0x6dc9c88300047882 */ /* 0x000fe20000000000 */
[----:B------:R-:W-:Y:S01]  /*0650*/  UMOV UR5, 0x3fe45f30 ;  /* 0x3fe45f3000057882 */ /* 0x000fe20000000000 */
[C---:B------:R-:W-:Y:S02]  /*0660*/  DSETP.GE.AND P0, PT, |R16|.reuse, 2.14748364800000000000e+09, PT ;  /* 0x41e000001000742a */ /* 0x040fe40003f06200 */
[----:B------:R-:W-:Y:S01]  /*0670*/  DMUL R28, R16, UR4 ;  /* 0x00000004101c7c28 */ /* 0x000fe20008000000 */
[----:B------:R-:W-:Y:S01]  /*0680*/  UMOV UR4, 0x54442d18 ;  /* 0x54442d1800047882 */ /* 0x000fe20000000000 */
[----:B------:R-:W-:-:S08]  /*0690*/  UMOV UR5, 0x3ff921fb ;  /* 0x3ff921fb00057882 */ /* 0x000fd00000000000 */
[----:B------:R-:W0:Y:S08]  /*06a0*/  F2I.F64 R28, R28 ;  /* 0x0000001c001c7311 */ /* 0x000e300000301100 */
[----:B0-----:R-:W0:Y:S02]  /*06b0*/  I2F.F64 R26, R28 ;  /* 0x0000001c001a7312 */ /* 0x001e240000201c00 */
[----:B0-----:R-:W-:Y:S01]  /*06c0*/  DFMA R12, R26, -UR4, R16 ;  /* 0x800000041a0c7c2b */ /* 0x001fe20008000010 */
[----:B------:R-:W-:Y:S01]  /*06d0*/  UMOV UR4, 0x33145c00 ;  /* 0x33145c0000047882 */ /* 0x000fe20000000000 */
[----:B------:R-:W-:-:S06]  /*06e0*/  UMOV UR5, 0x3c91a626 ;  /* 0x3c91a62600057882 */ /* 0x000fcc0000000000 */
[----:B------:R-:W-:Y:S01]  /*06f0*/  DFMA R12, R26, -UR4, R12 ;  /* 0x800000041a0c7c2b */ /* 0x000fe2000800000c */
[----:B------:R-:W-:Y:S01]  /*0700*/  UMOV UR4, 0x252049c0 ;  /* 0x252049c000047882 */ /* 0x000fe20000000000 */
[----:B------:R-:W-:-:S06]  /*0710*/  UMOV UR5, 0x397b839a ;  /* 0x397b839a00057882 */ /* 0x000fcc0000000000 */
[----:B------:R-:W-:Y:S01]  /*0720*/  DFMA R26, R26, -UR4, R12 ;  /* 0x800000041a1a7c2b */ /* 0x000fe2000800000c */
[----:B------:R-:W-:Y:S10]  /*0730*/  @!P0 BRA `(.L_x_12) ;  /* 0x0000000000108947 */ /* 0x000ff40003800000 */
[----:B------:R-:W-:Y:S01]  /*0740*/  IMAD.MOV.U32 R26, RZ, RZ, R16 ;  /* 0x000000ffff1a7224 */ /* 0x000fe200078e0010 */
[----:B------:R-:W-:-:S07]  /*0750*/  MOV R16, 0x770 ;  /* 0x0000077000107802 */ /* 0x000fce0000000f00 */
[----:B------:R-:W-:Y:S05]  /*0760*/  CALL.REL.NOINC `($_Z8problem3PiS_P7double4S1_Pb$__internal_trig_reduction_slowpathd) ;  /* 0x0000001400d07944 */ /* 0x000fea0003c00000 */
[----:B------:R-:W-:-:S07]  /*0770*/  IMAD.MOV.U32 R28, RZ, RZ, R12 ;  /* 0x000000ffff1c7224 */ /* 0x000fce00078e000c */
.L_x_12:
[----:B------:R-:W-:Y:S05]  /*0780*/  BSYNC.RECONVERGENT B2 ;  /* 0x0000000000027941 */ /* 0x000fea0003800200 */
.L_x_11:
[----:B------:R-:W0:Y:S01]  /*0790*/  LDCU.64 UR4, c[0x4][0x8] ;  /* 0x01000100ff0477ac */ /* 0x000e220008000a00 */
[----:B------:R-:W-:-:S05]  /*07a0*/  IMAD.SHL.U32 R12, R28, 0x40, RZ ;  /* 0x000000401c0c7824 */ /* 0x000fca00078e00ff */
[----:B------:R-:W-:-:S04]  /*07b0*/  LOP3.LUT R12, R12, 0x40, RZ, 0xc0, !PT ;  /* 0x000000400c0c7812 */ /* 0x000fc800078ec0ff */
[----:B0-----:R-:W-:-:S05]  /*07c0*/  IADD3 R34, P0, PT, R12, UR4, RZ ;  /* 0x000000040c227c10 */ /* 0x001fca000ff1e0ff */
[----:B------:R-:W-:-:S05]  /*07d0*/  IMAD.X R35, RZ, RZ, UR5, P0 ;  /* 0x00000005ff237e24 */ /* 0x000fca00080e06ff */
[----:B------:R-:W2:Y:S04]  /*07e0*/  LDG.E.128.CONSTANT R12, desc[UR6][R34.64] ;  /* 0x00000006220c7981 */ /* 0x000ea8000c1e9d00 */
[----:B------:R-:W3:Y:S04]  /*07f0*/  LDG.E.128.CONSTANT R16, desc[UR6][R34.64+0x10] ;  /* 0x0000100622107981 */ /* 0x000ee8000c1e9d00 */
[----:B------:R-:W4:Y:S01]  /*0800*/  LDG.E.128.CONSTANT R20, desc[UR6][R34.64+0x20] ;  /* 0x0000200622147981 */ /* 0x000f22000c1e9d00 */
[----:B------:R-:W-:Y:S01]  /*0810*/  LOP3.LUT R29, R28, 0x1, RZ, 0xc0, !PT ;  /* 0x000000011c1d7812 */ /* 0x000fe200078ec0ff */
[----:B------:R-:W-:Y:S01]  /*0820*/  IMAD.MOV.U32 R32, RZ, RZ, 0x20fd8164 ;  /* 0x20fd8164ff207424 */ /* 0x000fe200078e00ff */
[----:B------:R-:W-:-:S02]  /*0830*/  DMUL R30, R26, R26 ;  /* 0x0000001a1a1e7228 */ /* 0x000fc40000000000 */
[----:B------:R-:W-:Y:S01]  /*0840*/  ISETP.NE.U32.AND P0, PT, R29, 0x1, PT ;  /* 0x000000011d00780c */ /* 0x000fe20003f05070 */
[----:B------:R-:W-:-:S03]  /*0850*/  IMAD.MOV.U32 R29, RZ, RZ, 0x3da8ff83 ;  /* 0x3da8ff83ff1d7424 */ /* 0x000fc600078e00ff */
[----:B------:R-:W-:Y:S02]  /*0860*/  FSEL R32, R32, -8.06006814911005101289e+34, !P0 ;  /* 0xf9785eba20207808 */ /* 0x000fe40004000000 */
[----:B------:R-:W-:-:S06]  /*0870*/  FSEL R33, -R29, 0.11223486810922622681, !P0 ;  /* 0x3de5db651d217808 */ /* 0x000fcc0004000100 */
[----:B--2---:R-:W-:-:S08]  /*0880*/  DFMA R12, R30, R32, R12 ;  /* 0x000000201e0c722b */ /* 0x004fd0000000000c */
[----:B------:R-:W-:Y:S02]  /*0890*/  DFMA R12, R30, R12, R14 ;  /* 0x0000000c1e0c722b */ /* 0x000fe4000000000e */
[----:B------:R-:W-:-:S06]  /*08a0*/  DMUL R14, R10, 0.5 ;  /* 0x3fe000000a0e7828 */ /* 0x000fcc0000000000 */
[----:B---3--:R-:W-:-:S08]  /*08b0*/  DFMA R12, R30, R12, R16 ;  /* 0x0000000c1e0c722b */ /* 0x008fd00000000010 */
[----:B------:R-:W-:-:S08]  /*08c0*/  DFMA R12, R30, R12, R18 ;  /* 0x0000000c1e0c722b */ /* 0x000fd00000000012 */
[----:B----4-:R-:W-:-:S08]  /*08d0*/  DFMA R12, R30, R12, R20 ;  /* 0x0000000c1e0c722b */ /* 0x010fd00000000014 */
[----:B------:R-:W-:-:S08]  /*08e0*/  DFMA R12, R30, R12, R22 ;  /* 0x0000000c1e0c722b */ /* 0x000fd00000000016 */
[----:B------:R-:W-:Y:S02]  /*08f0*/  DFMA R26, R12, R26, R26 ;  /* 0x0000001a0c1a722b */ /* 0x000fe4000000001a */
[----:B------:R-:W-:-:S10]  /*0900*/  DFMA R12, R30, R12, 1 ;  /* 0x3ff000001e0c742b */ /* 0x000fd4000000000c */
[----:B------:R-:W-:Y:S02]  /*0910*/  FSEL R16, R12, R26, !P0 ;  /* 0x0000001a0c107208 */ /* 0x000fe40004000000 */
[----:B------:R-:W-:Y:S02]  /*0920*/  FSEL R17, R13, R27, !P0 ;  /* 0x0000001b0d117208 */ /* 0x000fe40004000000 */
[----:B------:R-:W-:-:S04]  /*0930*/  LOP3.LUT P0, RZ, R28, 0x2, RZ, 0xc0, !PT ;  /* 0x000000021cff7812 */ /* 0x000fc8000780c0ff */
[----:B------:R-:W-:-:S10]  /*0940*/  DADD R12, RZ, -R16 ;  /* 0x00000000ff0c7229 */ /* 0x000fd40000000810 */
[----:B------:R-:W-:Y:S02]  /*0950*/  FSEL R12, R16, R12, !P0 ;  /* 0x0000000c100c7208 */ /* 0x000fe40004000000 */
[----:B------:R-:W-:-:S06]  /*0960*/  FSEL R13, R17, R13, !P0 ;  /* 0x0000000d110d7208 */ /* 0x000fcc0004000000 */
[----:B------:R-:W-:-:S11]  /*0970*/  DFMA R10, R14, |R12|, R10 ;  /* 0x4000000c0e0a722b */ /* 0x000fd6000000000a */
.L_x_9:
[----:B------:R-:W-:Y:S05]  /*0980*/  BSYNC.RECONVERGENT B1 ;  /* 0x0000000000017941 */ /* 0x000fea0003800200 */
.L_x_8:
[----:B------:R-:W0:Y:S01]  /*0990*/  MUFU.RCP64H R13, R25 ;  /* 0x00000019000d7308 */ /* 0x000e220000001800 */
[----:B------:R-:W-:Y:S01]  /*09a0*/  IMAD.MOV.U32 R12, RZ, RZ, 0x1 ;  /* 0x00000001ff0c7424 */ /* 0x000fe200078e00ff */
[----:B------:R-:W-:Y:S01]  /*09b0*/  UMOV UR4, 0xf4deae16 ;  /* 0xf4deae1600047882 */ /* 0x000fe20000000000 */
[----:B------:R-:W-:Y:S01]  /*09c0*/  UMOV UR5, 0x3dd25868 ;  /* 0x3dd2586800057882 */ /* 0x000fe20000000000 */
[----:B------:R-:W-:Y:S01]  /*09d0*/  BSSY.RECONVERGENT B1, `(.L_x_13) ;  /* 0x0000016000017945 */ /* 0x000fe20003800200 */
[----:B------:R-:W-:-:S10]  /*09e0*/  DMUL R16, R10, UR4 ;  /* 0x000000040a107c28 */ /* 0x000fd40008000000 */
[----:B------:R-:W-:Y:S01]  /*09f0*/  FSETP.GEU.AND P1, PT, |R17|, 6.5827683646048100446e-37, PT ;  /* 0x036000001100780b */ /* 0x000fe20003f2e200 */
[----:B0-----:R-:W-:-:S08]  /*0a00*/  DFMA R14, -R24, R12, 1 ;  /* 0x3ff00000180e742b */ /* 0x001fd0000000010c */
[----:B------:R-:W-:-:S08]  /*0a10*/  DFMA R14, R14, R14, R14 ;  /* 0x0000000e0e0e722b */ /* 0x000fd0000000000e */
[----:B------:R-:W-:-:S08]  /*0a20*/  DFMA R14, R12, R14, R12 ;  /* 0x0000000e0c0e722b */ /* 0x000fd0000000000c */
[----:B------:R-:W-:-:S08]  /*0a30*/  DFMA R12, -R24, R14, 1 ;  /* 0x3ff00000180c742b */ /* 0x000fd0000000010e */
[----:B------:R-:W-:-:S08]  /*0a40*/  DFMA R12, R14, R12, R14 ;  /* 0x0000000c0e0c722b */ /* 0x000fd0000000000e */
[----:B------:R-:W-:-:S08]  /*0a50*/  DMUL R10, R16, R12 ;  /* 0x0000000c100a7228 */ /* 0x000fd00000000000 */
[----:B------:R-:W-:-:S08]  /*0a60*/  DFMA R14, -R24, R10, R16 ;  /* 0x0000000a180e722b */ /* 0x000fd00000000110 */
[----:B------:R-:W-:-:S10]  /*0a70*/  DFMA R10, R12, R14, R10 ;  /* 0x0000000e0c0a722b */ /* 0x000fd4000000000a */
[----:B------:R-:W-:-:S05]  /*0a80*/  FFMA R12, RZ, R25, R11 ;  /* 0x00000019ff0c7223 */ /* 0x000fca000000000b */
[----:B------:R-:W-:-:S13]  /*0a90*/  FSETP.GT.AND P0, PT, |R12|, 1.469367938527859385e-39, PT ;  /* 0x001000000c00780b */ /* 0x000fda0003f04200 */
[----:B------:R-:W-:Y:S05]  /*0aa0*/  @P0 BRA P1, `(.L_x_14) ;  /* 0x0000000000200947 */ /* 0x000fea0000800000 */
[----:B------:R-:W-:Y:S01]  /*0ab0*/  IMAD.MOV.U32 R12, RZ, RZ, R16 ;  /* 0x000000ffff0c7224 */ /* 0x000fe200078e0010 */
[----:B------:R-:W-:Y:S01]  /*0ac0*/  MOV R30, 0xb10 ;  /* 0x00000b10001e7802 */ /* 0x000fe20000000f00 */
[----:B------:R-:W-:Y:S02]  /*0ad0*/  IMAD.MOV.U32 R13, RZ, RZ, R17 ;  /* 0x000000ffff0d7224 */ /* 0x000fe400078e0011 */
[----:B------:R-:W-:Y:S02]  /*0ae0*/  IMAD.MOV.U32 R14, RZ, RZ, R24 ;  /* 0x000000ffff0e7224 */ /* 0x000fe400078e0018 */
[----:B------:R-:W-:-:S07]  /*0af0*/  IMAD.MOV.U32 R15, RZ, RZ, R25 ;  /* 0x000000ffff0f7224 */ /* 0x000fce00078e0019 */
[----:B------:R-:W-:Y:S05]  /*0b00*/  CALL.REL.NOINC `($__internal_0_$__cuda_sm20_div_rn_f64_full) ;  /* 0x0000000000d87944 */ /* 0x000fea0003c00000 */
[----:B------:R-:W-:Y:S02]  /*0b10*/  IMAD.MOV.U32 R10, RZ, RZ, R16 ;  /* 0x000000ffff0a7224 */ /* 0x000fe400078e0010 */
[----:B------:R-:W-:-:S07]  /*0b20*/  IMAD.MOV.U32 R11, RZ, RZ, R17 ;  /* 0x000000ffff0b7224 */ /* 0x000fce00078e0011 */
.L_x_14:
[----:B------:R-:W-:Y:S05]  /*0b30*/  BSYNC.RECONVERGENT B1 ;  /* 0x0000000000017941 */ /* 0x000fea0003800200 */
.L_x_13:
[-C--:B------:R-:W-:Y:S02]  /*0b40*/  DMUL R6, R6, R10.reuse ;  /* 0x0000000a06067228 */ /* 0x080fe40000000000 */
[-C--:B------:R-:W-:Y:S02]  /*0b50*/  DMUL R4, R4, R10.reuse ;  /* 0x0000000a04047228 */ /* 0x080fe40000000000 */
[----:B------:R-:W-:-:S03]  /*0b60*/  DMUL R8, R8, R10 ;  /* 0x0000000a08087228 */ /* 0x000fc60000000000 */
[----:B------:R0:W-:Y:S04]  /*0b70*/  STS.64 [R3], R6 ;  /* 0x0000000603007388 */ /* 0x0001e80000000a00 */
[----:B------:R0:W-:Y:S04]  /*0b80*/  STS.64 [R3+0x8], R4 ;  /* 0x0000080403007388 */ /* 0x0001e80000000a00 */
[----:B------:R0:W-:Y:S02]  /*0b90*/  STS.64 [R3+0x10], R8 ;  /* 0x0000100803007388 */ /* 0x0001e40000000a00 */
.L_x_3:
[----:B------:R-:W-:Y:S05]  /*0ba0*/  BSYNC.RECONVERGENT B0 ;  /* 0x0000000000007941 */ /* 0x000fea0003800200 */
.L_x_2:
[----:B------:R-:W1:Y:S01]  /*0bb0*/  LDCU UR4, c[0x0][0x360] ;  /* 0x00006c00ff0477ac */ /* 0x000e620008000800 */
[----:B------:R-:W-:Y:S01]  /*0bc0*/  BAR.SYNC.DEFER_BLOCKING 0x0 ;  /* 0x0000000000007b1d */ /* 0x000fe20000010000 */
[----:B-1----:R-:W-:-:S09]  /*0bd0*/  UISETP.GE.U32.AND UP0, UPT, UR4, 0x2, UPT ;  /* 0x000000020400788c */ /* 0x002fd2000bf06070 */
[----:B------:R-:W-:Y:S05]  /*0be0*/  BRA.U !UP0, `(.L_x_15) ;  /* 0x00000001085c7547 */ /* 0x000fea000b800000 */
[----:B------:R-:W-:-:S07]  /*0bf0*/  IMAD.U32 R12, RZ, RZ, UR4 ;  /* 0x00000004ff0c7e24 */ /* 0x000fce000f8e00ff */
.L_x_18:
[----:B------:R-:W-:Y:S01]  /*0c00*/  SHF.R.U32.HI R14, RZ, 0x1, R12 ;  /* 0x00000001ff0e7819 */ /* 0x000fe2000001160c */
[----:B------:R-:W-:Y:S03]  /*0c10*/  BSSY.RECONVERGENT B0, `(.L_x_16) ;  /* 0x0000010000007945 */ /* 0x000fe60003800200 */
[----:B------:R-:W-:-:S13]  /*0c20*/  ISETP.GE.U32.AND P0, PT, R0, R14, PT ;  /* 0x0000000e0000720c */ /* 0x000fda0003f06070 */
[----:B-1----:R-:W-:Y:S05]  /*0c30*/  @P0 BRA `(.L_x_17) ;  /* 0x0000000000340947 */ /* 0x002fea0003800000 */
[----:B------:R-:W-:Y:S01]  /*0c40*/  IMAD R13, R14, 0x18, R3 ;  /* 0x000000180e0d7824 */ /* 0x000fe200078e0203 */
[----:B0-----:R-:W-:Y:S04]  /*0c50*/  LDS.64 R6, [R3] ;  /* 0x0000000003067984 */ /* 0x001fe80000000a00 */
[----:B------:R-:W0:Y:S04]  /*0c60*/  LDS.64 R4, [R13] ;  /* 0x000000000d047984 */ /* 0x000e280000000a00 */
[----:B------:R-:W-:Y:S04]  /*0c70*/  LDS.64 R8, [R3+0x8] ;  /* 0x0000080003087984 */ /* 0x000fe80000000a00 */
[----:B------:R-:W-:Y:S01]  /*0c80*/  LDS.64 R10, [R3+0x10] ;  /* 0x00001000030a7984 */ /* 0x000fe20000000a00 */
[----:B0-----:R-:W-:-:S07]  /*0c90*/  DADD R4, R4, R6 ;  /* 0x0000000004047229 */ /* 0x001fce0000000006 */
[----:B------:R-:W-:Y:S04]  /*0ca0*/  STS.64 [R3], R4 ;  /* 0x0000000403007388 */ /* 0x000fe80000000a00 */
[----:B------:R-:W0:Y:S02]  /*0cb0*/  LDS.64 R6, [R13+0x8] ;  /* 0x000008000d067984 */ /* 0x000e240000000a00 */
[----:B0-----:R-:W-:-:S07]  /*0cc0*/  DADD R6, R6, R8 ;  /* 0x0000000006067229 */ /* 0x001fce0000000008 */
[----:B------:R-:W-:Y:S04]  /*0cd0*/  STS.64 [R3+0x8], R6 ;  /* 0x0000080603007388 */ /* 0x000fe80000000a00 */
[----:B------:R-:W0:Y:S02]  /*0ce0*/  LDS.64 R8, [R13+0x10] ;  /* 0x000010000d087984 */ /* 0x000e240000000a00 */
[----:B0-----:R-:W-:-:S07]  /*0cf0*/  DADD R8, R8, R10 ;  /* 0x0000000008087229 */ /* 0x001fce000000000a */
[----:B------:R1:W-:Y:S04]  /*0d00*/  STS.64 [R3+0x10], R8 ;  /* 0x0000100803007388 */ /* 0x0003e80000000a00 */
.L_x_17:
[----:B------:R-:W-:Y:S05]  /*0d10*/  BSYNC.RECONVERGENT B0 ;  /* 0x0000000000007941 */ /* 0x000fea0003800200 */
.L_x_16:
[----:B------:R-:W-:Y:S01]  /*0d20*/  BAR.SYNC.DEFER_BLOCKING 0x0 ;  /* 0x0000000000007b1d */ /* 0x000fe20000010000 */
[----:B------:R-:W-:Y:S01]  /*0d30*/  ISETP.GT.U32.AND P0, PT, R12, 0x3, PT ;  /* 0x000000030c00780c */ /* 0x000fe20003f04070 */
[----:B------:R-:W-:-:S12]  /*0d40*/  IMAD.MOV.U32 R12, RZ, RZ, R14 ;  /* 0x000000ffff0c7224 */ /* 0x000fd800078e000e */
[----:B------:R-:W-:Y:S05]  /*0d50*/  @P0 BRA `(.L_x_18) ;  /* 0xfffffffc00a80947 */ /* 0x000fea000383ffff */
.L_x_15:
[----:B------:R-:W-:-:S13]  /*0d60*/  ISETP.NE.AND P0, PT, R0, RZ, PT ;  /* 0x000000ff0000720c */ /* 0x000fda0003f05270 */
[----:B------:R-:W-:Y:S05]  /*0d70*/  @P0 EXIT ;  /* 0x000000000000094d */ /* 0x000fea0003800000 */
[----:B0-----:R-:W1:Y:S02]  /*0d80*/  LDC.64 R4, c[0x0][0x398] ;  /* 0x0000e600ff047b82 */ /* 0x001e640000000a00 */
[----:B-1----:R-:W-:-:S05]  /*0d90*/  IMAD.WIDE.U32 R2, R2, 0x20, R4 ;  /* 0x0000002002027825 */ /* 0x002fca00078e0004 */
[----:B------:R-:W2:Y:S04]  /*0da0*/  LDG.E.128 R8, desc[UR6][R2.64] ;  /* 0x0000000602087981 */ /* 0x000ea8000c1e1d00 */
[----:B------:R-:W3:Y:S01]  /*0db0*/  LDG.E.64 R14, desc[UR6][R2.64+0x10] ;  /* 0x00001006020e7981 */ /* 0x000ee2000c1e1b00 */
[----:B------:R-:W0:Y:S01]  /*0dc0*/  S2UR UR5, SR_CgaCtaId ;  /* 0x00000000000579c3 */ /* 0x000e220000008800 */
[----:B------:R-:W-:Y:S02]  /*0dd0*/  UMOV UR4, 0x400 ;  /* 0x0000040000047882 */ /* 0x000fe40000000000 */
[----:B0-----:R-:W-:-:S09]  /*0de0*/  ULEA UR4, UR5, UR4, 0x18 ;  /* 0x0000000405047291 */ /* 0x001fd2000f8ec0ff */
[----:B------:R-:W2:Y:S04]  /*0df0*/  LDS.128 R4, [UR4] ;  /* 0x00000004ff047984 */ /* 0x000ea80008000c00 */
[----:B------:R-:W3:Y:S01]  /*0e00*/  LDS.64 R12, [UR4+0x10] ;  /* 0x00001004ff0c7984 */ /* 0x000ee20008000a00 */
[----:B--2---:R-:W-:Y:S02]  /*0e10*/  DFMA R4, R4, 60, R8 ;  /* 0x404e00000404782b */ /* 0x004fe40000000008 */
[----:B------:R-:W-:Y:S02]  /*0e20*/  DFMA R6, R6, 60, R10 ;  /* 0x404e00000606782b */ /* 0x000fe4000000000a */
[----:B---3--:R-:W-:-:S05]  /*0e30*/  DFMA R12, R12, 60, R14 ;  /* 0x404e00000c0c782b */ /* 0x008fca000000000e */
[----:B------:R-:W-:Y:S04]  /*0e40*/  STG.E.128 desc[UR6][R2.64], R4 ;  /* 0x0000000402007986 */ /* 0x000fe8000c101d06 */
[----:B------:R-:W-:Y:S01]  /*0e50*/  STG.E.64 desc[UR6][R2.64+0x10], R12 ;  /* 0x0000100c02007986 */ /* 0x000fe2000c101b06 */
[----:B------:R-:W-:Y:S05]  /*0e60*/  EXIT ;  /* 0x000000000000794d */ /* 0x000fea0003800000 */
        .weak           $__internal_0_$__cuda_sm20_div_rn_f64_full
        .type           $__internal_0_$__cuda_sm20_div_rn_f64_full,@function
        .size           $__internal_0_$__cuda_sm20_div_rn_f64_full,($_Z8problem3PiS_P7double4S1_Pb$__internal_accurate_pow - $__internal_0_$__cuda_sm20_div_rn_f64_full)
$__internal_0_$__cuda_sm20_div_rn_f64_full:
[C---:B------:R-:W-:Y:S01]  /*0e70*/  FSETP.GEU.AND P0, PT, |R15|.reuse, 1.469367938527859385e-39, PT ;  /* 0x001000000f00780b */ /* 0x040fe20003f0e200 */
[----:B------:R-:W-:Y:S01]  /*0e80*/  IMAD.MOV.U32 R20, RZ, RZ, 0x1 ;  /* 0x00000001ff147424 */ /* 0x000fe200078e00ff */
[----:B------:R-:W-:Y:S01]  /*0e90*/  LOP3.LUT R16, R15, 0x800fffff, RZ, 0xc0, !PT ;  /* 0x800fffff0f107812 */ /* 0x000fe200078ec0ff */
[----:B------:R-:W-:Y:S01]  /*0ea0*/  IMAD.MOV.U32 R28, RZ, RZ, 0x1ca00000 ;  /* 0x1ca00000ff1c7424 */ /* 0x000fe200078e00ff */
[C---:B------:R-:W-:Y:S01]  /*0eb0*/  FSETP.GEU.AND P2, PT, |R13|.reuse, 1.469367938527859385e-39, PT ;  /* 0x001000000d00780b */ /* 0x040fe20003f4e200 */
[----:B------:R-:W-:Y:S01]  /*0ec0*/  BSSY.RECONVERGENT B2, `(.L_x_19) ;  /* 0x0000052000027945 */ /* 0x000fe20003800200 */
[----:B------:R-:W-:Y:S01]  /*0ed0*/  LOP3.LUT R17, R16, 0x3ff00000, RZ, 0xfc, !PT ;  /* 0x3ff0000010117812 */ /* 0x000fe200078efcff */
[----:B------:R-:W-:Y:S01]  /*0ee0*/  IMAD.MOV.U32 R16, RZ, RZ, R14 ;  /* 0x000000ffff107224 */ /* 0x000fe200078e000e */
[----:B------:R-:W-:Y:S02]  /*0ef0*/  LOP3.LUT R29, R13, 0x7ff00000, RZ, 0xc0, !PT ;  /* 0x7ff000000d1d7812 */ /* 0x000fe400078ec0ff */
[----:B------:R-:W-:-:S03]  /*0f00*/  LOP3.LUT R32, R15, 0x7ff00000, RZ, 0xc0, !PT ;  /* 0x7ff000000f207812 */ /* 0x000fc600078ec0ff */
[----:B------:R-:W-:Y:S01]  /*0f10*/  @!P0 DMUL R16, R14, 8.98846567431157953865e+307 ;  /* 0x7fe000000e108828 */ /* 0x000fe20000000000 */
[----:B------:R-:W-:-:S03]  /*0f20*/  ISETP.GE.U32.AND P1, PT, R29, R32, PT ;  /* 0x000000201d00720c */ /* 0x000fc60003f26070 */
[----:B------:R-:W-:Y:S02]  /*0f30*/  @!P2 LOP3.LUT R22, R15, 0x7ff00000, RZ, 0xc0, !PT ;  /* 0x7ff000000f16a812 */ /* 0x000fe400078ec0ff */
[----:B------:R-:W0:Y:S02]  /*0f40*/  MUFU.RCP64H R21, R17 ;  /* 0x0000001100157308 */ /* 0x000e240000001800 */
[----:B------:R-:W-:Y:S02]  /*0f50*/  @!P2 ISETP.GE.U32.AND P3, PT, R29, R22, PT ;  /* 0x000000161d00a20c */ /* 0x000fe40003f66070 */
[----:B------:R-:W-:Y:S02]  /*0f60*/  @!P0 LOP3.LUT R32, R17, 0x7ff00000, RZ, 0xc0, !PT ;  /* 0x7ff0000011208812 */ /* 0x000fe400078ec0ff */
[----:B------:R-:W-:-:S04]  /*0f70*/  @!P2 SEL R23, R28, 0x63400000, !P3 ;  /* 0x634000001c17a807 */ /* 0x000fc80005800000 */
[----:B------:R-:W-:-:S04]  /*0f80*/  @!P2 LOP3.LUT R26, R23, 0x80000000, R13, 0xf8, !PT ;  /* 0x80000000171aa812 */ /* 0x000fc800078ef80d */
[----:B------:R-:W-:Y:S01]  /*0f90*/  @!P2 LOP3.LUT R27, R26, 0x100000, RZ, 0xfc, !PT ;  /* 0x001000001a1ba812 */ /* 0x000fe200078efcff */
[----:B------:R-:W-:Y:S01]  /*0fa0*/  @!P2 IMAD.MOV.U32 R26, RZ, RZ, RZ ;  /* 0x000000ffff1aa224 */ /* 0x000fe200078e00ff */
[----:B0-----:R-:W-:-:S08]  /*0fb0*/  DFMA R18, R20, -R16, 1 ;  /* 0x3ff000001412742b */ /* 0x001fd00000000810 */
[----:B------:R-:W-:-:S08]  /*0fc0*/  DFMA R18, R18, R18, R18 ;  /* 0x000000121212722b */ /* 0x000fd00000000012 */
[----:B------:R-:W-:Y:S01]  /*0fd0*/  DFMA R20, R20, R18, R20 ;  /* 0x000000121414722b */ /* 0x000fe20000000014 */
[----:B------:R-:W-:Y:S01]  /*0fe0*/  SEL R19, R28, 0x63400000, !P1 ;  /* 0x634000001c137807 */ /* 0x000fe20004800000 */
[----:B------:R-:W-:-:S03]  /*0ff0*/  IMAD.MOV.U32 R18, RZ, RZ, R12 ;  /* 0x000000ffff127224 */ /* 0x000fc600078e000c */
[----:B------:R-:W-:-:S03]  /*1000*/  LOP3.LUT R19, R19, 0x800fffff, R13, 0xf8, !PT ;  /* 0x800fffff13137812 */ /* 0x000fc600078ef80d */
[----:B------:R-:W-:-:S03]  /*1010*/  DFMA R22, R20, -R16, 1 ;  /* 0x3ff000001416742b */ /* 0x000fc60000000810 */
[----:B------:R-:W-:-:S05]  /*1020*/  @!P2 DFMA R18, R18, 2, -R26 ;  /* 0x400000001212a82b */ /* 0x000fca000000081a */
[----:B------:R-:W-:-:S08]  /*1030*/  DFMA R22, R20, R22, R20 ;  /* 0x000000161416722b */ /* 0x000fd00000000014 */
[----:B------:R-:W-:-:S08]  /*1040*/  DMUL R20, R22, R18 ;  /* 0x0000001216147228 */ /* 0x000fd00000000000 */
[----:B------:R-:W-:-:S08]  /*1050*/  DFMA R26, R20, -R16, R18 ;  /* 0x80000010141a722b */ /* 0x000fd00000000012 */
[----:B------:R-:W-:Y:S01]  /*1060*/  DFMA R26, R22, R26, R20 ;  /* 0x0000001a161a722b */ /* 0x000fe20000000014 */
[----:B------:R-:W-:Y:S01]  /*1070*/  IMAD.MOV.U32 R23, RZ, RZ, R29 ;  /* 0x000000ffff177224 */ /* 0x000fe200078e001d */
[----:B------:R-:W-:Y:S01]  /*1080*/  @!P2 LOP3.LUT R23, R19, 0x7ff00000, RZ, 0xc0, !PT ;  /* 0x7ff000001317a812 */ /* 0x000fe200078ec0ff */
[----:B------:R-:W-:-:S04]  /*1090*/  VIADD R21, R32, 0xffffffff ;  /* 0xffffffff20157836 */ /* 0x000fc80000000000 */
[----:B------:R-:W-:-:S05]  /*10a0*/  VIADD R20, R23, 0xffffffff ;  /* 0xffffffff17147836 */ /* 0x000fca0000000000 */
[----:B------:R-:W-:-:S04]  /*10b0*/  ISETP.GT.U32.AND P0, PT, R20, 0x7feffffe, PT ;  /* 0x7feffffe1400780c */ /* 0x000fc80003f04070 */
[----:B------:R-:W-:-:S13]  /*10c0*/  ISETP.GT.U32.OR P0, PT, R21, 0x7feffffe, P0 ;  /* 0x7feffffe1500780c */ /* 0x000fda0000704470 */
[----:B------:R-:W-:Y:S05]  /*10d0*/  @P0 BRA `(.L_x_20) ;  /* 0x00000000006c0947 */ /* 0x000fea0003800000 */
[----:B------:R-:W-:Y:S01]  /*10e0*/  LOP3.LUT R20, R15, 0x7ff00000, RZ, 0xc0, !PT ;  /* 0x7ff000000f147812 */ /* 0x000fe200078ec0ff */
[----:B------:R-:W-:-:S03]  /*10f0*/  IMAD.MOV.U32 R22, RZ, RZ, RZ ;  /* 0x000000ffff167224 */ /* 0x000fc600078e00ff */
[CC--:B------:R-:W-:Y:S02]  /*1100*/  VIADDMNMX R12, R29.reuse, -R20.reuse, 0xb9600000, !PT ;  /* 0xb96000001d0c7446 */ /* 0x0c0fe40007800914 */
[----:B------:R-:W-:Y:S02]  /*1110*/  ISETP.GE.U32.AND P0, PT, R29, R20, PT ;  /* 0x000000141d00720c */ /* 0x000fe40003f06070 */
[----:B------:R-:W-:Y:S02]  /*1120*/  VIMNMX R12, PT, PT, R12, 0x46a00000, PT ;  /* 0x46a000000c0c7848 */ /* 0x000fe40003fe0100 */
[----:B------:R-:W-:-:S05]  /*1130*/  SEL R13, R28, 0x63400000, !P0 ;  /* 0x634000001c0d7807 */ /* 0x000fca0004000000 */
[----:B------:R-:W-:-:S04]  /*1140*/  IMAD.IADD R12, R12, 0x1, -R13 ;  /* 0x000000010c0c7824 */ /* 0x000fc800078e0a0d */
[----:B------:R-:W-:-:S06]  /*1150*/  VIADD R23, R12, 0x7fe00000 ;  /* 0x7fe000000c177836 */ /* 0x000fcc0000000000 */
[----:B------:R-:W-:-:S10]  /*1160*/  DMUL R20, R26, R22 ;  /* 0x000000161a147228 */ /* 0x000fd40000000000 */
[----:B------:R-:W-:-:S13]  /*1170*/  FSETP.GTU.AND P0, PT, |R21|, 1.469367938527859385e-39, PT ;  /* 0x001000001500780b */ /* 0x000fda0003f0c200 */
[----:B------:R-:W-:Y:S05]  /*1180*/  @P0 BRA `(.L_x_21) ;  /* 0x0000000000940947 */ /* 0x000fea0003800000 */
[----:B------:R-:W-:Y:S01]  /*1190*/  DFMA R16, R26, -R16, R18 ;  /* 0x800000101a10722b */ /* 0x000fe20000000012 */
[----:B------:R-:W-:-:S09]  /*11a0*/  IMAD.MOV.U32 R22, RZ, RZ, RZ ;  /* 0x000000ffff167224 */ /* 0x000fd200078e00ff */
[C---:B------:R-:W-:Y:S02]  /*11b0*/  FSETP.NEU.AND P0, PT, R17.reuse, RZ, PT ;  /* 0x000000ff1100720b */ /* 0x040fe40003f0d000 */
[----:B------:R-:W-:-:S04]  /*11c0*/  LOP3.LUT R13, R17, 0x80000000, R15, 0x48, !PT ;  /* 0x80000000110d7812 */ /* 0x000fc800078e480f */
[----:B------:R-:W-:-:S07]  /*11d0*/  LOP3.LUT R23, R13, R23, RZ, 0xfc, !PT ;  /* 0x000000170d177212 */ /* 0x000fce00078efcff */
[----:B------:R-:W-:Y:S05]  /*11e0*/  @!P0 BRA `(.L_x_21) ;  /* 0x00000000007c8947 */ /* 0x000fea0003800000 */
[----:B------:R-:W-:Y:S01]  /*11f0*/  IMAD.MOV R15, RZ, RZ, -R12 ;  /* 0x000000ffff0f7224 */ /* 0x000fe200078e0a0c */
[----:B------:R-:W-:Y:S01]  /*1200*/  DMUL.RP R22, R26, R22 ;  /* 0x000000161a167228 */ /* 0x000fe20000008000 */
[----:B------:R-:W-:-:S06]  /*1210*/  IMAD.MOV.U32 R14, RZ, RZ, RZ ;  /* 0x000000ffff0e7224 */ /* 0x000fcc00078e00ff */
[----:B------:R-:W-:-:S03]  /*1220*/  DFMA R14, R20, -R14, R26 ;  /* 0x8000000e140e722b */ /* 0x000fc6000000001a */
[----:B------:R-:W-:-:S03]  /*1230*/  LOP3.LUT R13, R23, R13, RZ, 0x3c, !PT ;  /* 0x0000000d170d7212 */ /* 0x000fc600078e3cff */
[----:B------:R-:W-:-:S04]  /*1240*/  IADD3 R14, PT, PT, -R12, -0x43300000, RZ ;  /* 0xbcd000000c0e7810 */ /* 0x000fc80007ffe1ff */
[----:B------:R-:W-:-:S04]  /*1250*/  FSETP.NEU.AND P0, PT, |R15|, R14, PT ;  /* 0x0000000e0f00720b */ /* 0x000fc80003f0d200 */
[----:B------:R-:W-:Y:S02]  /*1260*/  FSEL R20, R22, R20, !P0 ;  /* 0x0000001416147208 */ /* 0x000fe40004000000 */
[----:B------:R-:W-:Y:S01]  /*1270*/  FSEL R21, R13, R21, !P0 ;  /* 0x000000150d157208 */ /* 0x000fe20004000000 */
[----:B------:R-:W-:Y:S06]  /*1280*/  BRA `(.L_x_21) ;  /* 0x0000000000547947 */ /* 0x000fec0003800000 */
.L_x_20:
[----:B------:R-:W-:-:S14]  /*1290*/  DSETP.NAN.AND P0, PT, R12, R12, PT ;  /* 0x0000000c0c00722a */ /* 0x000fdc0003f08000 */
[----:B------:R-:W-:Y:S05]  /*12a0*/  @P0 BRA `(.L_x_22) ;  /* 0x0000000000440947 */ /* 0x000fea0003800000 */
[----:B------:R-:W-:-:S14]  /*12b0*/  DSETP.NAN.AND P0, PT, R14, R14, PT ;  /* 0x0000000e0e00722a */ /* 0x000fdc0003f08000 */
[----:B------:R-:W-:Y:S05]  /*12c0*/  @P0 BRA `(.L_x_23) ;  /* 0x0000000000300947 */ /* 0x000fea0003800000 */
[----:B------:R-:W-:Y:S01]  /*12d0*/  ISETP.NE.AND P0, PT, R23, R32, PT ;  /* 0x000000201700720c */ /* 0x000fe20003f05270 */
[----:B------:R-:W-:Y:S02]  /*12e0*/  IMAD.MOV.U32 R20, RZ, RZ, 0x0 ;  /* 0x00000000ff147424 */ /* 0x000fe400078e00ff */
[----:B------:R-:W-:-:S10]  /*12f0*/  IMAD.MOV.U32 R21, RZ, RZ, -0x80000 ;  /* 0xfff80000ff157424 */ /* 0x000fd400078e00ff */
[----:B------:R-:W-:Y:S05]  /*1300*/  @!P0 BRA `(.L_x_21) ;  /* 0x0000000000348947 */ /* 0x000fea0003800000 */
[----:B------:R-:W-:Y:S02]  /*1310*/  ISETP.NE.AND P0, PT, R23, 0x7ff00000, PT ;  /* 0x7ff000001700780c */ /* 0x000fe40003f05270 */
[----:B------:R-:W-:Y:S02]  /*1320*/  LOP3.LUT R21, R13, 0x80000000, R15, 0x48, !PT ;  /* 0x800000000d157812 */ /* 0x000fe400078e480f */
[----:B------:R-:W-:-:S13]  /*1330*/  ISETP.EQ.OR P0, PT, R32, RZ, !P0 ;  /* 0x000000ff2000720c */ /* 0x000fda0004702670 */
[----:B------:R-:W-:Y:S01]  /*1340*/  @P0 LOP3.LUT R12, R21, 0x7ff00000, RZ, 0xfc, !PT ;  /* 0x7ff00000150c0812 */ /* 0x000fe200078efcff */
[----:B------:R-:W-:Y:S02]  /*1350*/  @!P0 IMAD.MOV.U32 R20, RZ, RZ, RZ ;  /* 0x000000ffff148224 */ /* 0x000fe400078e00ff */
[----:B------:R-:W-:Y:S02]  /*1360*/  @P0 IMAD.MOV.U32 R20, RZ, RZ, RZ ;  /* 0x000000ffff140224 */ /* 0x000fe400078e00ff */
[----:B------:R-:W-:Y:S01]  /*1370*/  @P0 IMAD.MOV.U32 R21, RZ, RZ, R12 ;  /* 0x000000ffff150224 */ /* 0x000fe200078e000c */
[----:B------:R-:W-:Y:S06]  /*1380*/  BRA `(.L_x_21) ;  /* 0x0000000000147947 */ /* 0x000fec0003800000 */
.L_x_23:
[----:B------:R-:W-:Y:S01]  /*1390*/  LOP3.LUT R21, R15, 0x80000, RZ, 0xfc, !PT ;  /* 0x000800000f157812 */ /* 0x000fe200078efcff */
[----:B------:R-:W-:Y:S01]  /*13a0*/  IMAD.MOV.U32 R20, RZ, RZ, R14 ;  /* 0x000000ffff147224 */ /* 0x000fe200078e000e */
[----:B------:R-:W-:Y:S06]  /*13b0*/  BRA `(.L_x_21) ;  /* 0x0000000000087947 */ /* 0x000fec0003800000 */
.L_x_22:
[----:B------:R-:W-:Y:S01]  /*13c0*/  LOP3.LUT R21, R13, 0x80000, RZ, 0xfc, !PT ;  /* 0x000800000d157812 */ /* 0x000fe200078efcff */
[----:B------:R-:W-:-:S07]  /*13d0*/  IMAD.MOV.U32 R20, RZ, RZ, R12 ;  /* 0x000000ffff147224 */ /* 0x000fce00078e000c */
.L_x_21:
[----:B------:R-:W-:Y:S05]  /*13e0*/  BSYNC.RECONVERGENT B2 ;  /* 0x0000000000027941 */ /* 0x000fea0003800200 */
.L_x_19:
[----:B------:R-:W-:Y:S02]  /*13f0*/  IMAD.MOV.U32 R31, RZ, RZ, 0x0 ;  /* 0x00000000ff1f7424 */ /* 0x000fe400078e00ff */
[----:B------:R-:W-:Y:S02]  /*1400*/  IMAD.MOV.U32 R16, RZ, RZ, R20 ;  /* 0x000000ffff107224 */ /* 0x000fe400078e0014 */
[----:B------:R-:W-:Y:S01]  /*1410*/  IMAD.MOV.U32 R17, RZ, RZ, R21 ;  /* 0x000000ffff117224 */ /* 0x000fe200078e0015 */
[----:B------:R-:W-:Y:S06]  /*1420*/  RET.REL.NODEC R30 `(_Z8problem3PiS_P7double4S1_Pb) ;  /* 0xffffffe81ef47950 */ /* 0x000fec0003c3ffff */
        .type           $_Z8problem3PiS_P7double4S1_Pb$__internal_accurate_pow,@function
        .size           $_Z8problem3PiS_P7double4S1_Pb$__internal_accurate_pow,($_Z8problem3PiS_P7double4S1_Pb$__internal_trig_reduction_slowpathd - $_Z8problem3PiS_P7double4S1_Pb$__internal_accurate_pow)
$_Z8problem3PiS_P7double4S1_Pb$__internal_accurate_pow:
[----:B------:R-:W-:Y:S01]  /*1430*/  ISETP.GT.U32.AND P0, PT, R15, 0xfffff, PT ;  /* 0x000fffff0f00780c */ /* 0x000fe20003f04070 */
[----:B------:R-:W-:Y:S01]  /*1440*/  IMAD.MOV.U32 R18, RZ, RZ, R15 ;  /* 0x000000ffff127224 */ /* 0x000fe200078e000f */
[----:B------:R-:W-:Y:S01]  /*1450*/  UMOV UR4, 0x7d2cafe2 ;  /* 0x7d2cafe200047882 */ /* 0x000fe20000000000 */
[----:B------:R-:W-:Y:S01]  /*1460*/  IMAD.MOV.U32 R22, RZ, RZ, RZ ;  /* 0x000000ffff167224 */ /* 0x000fe200078e00ff */
[----:B------:R-:W-:Y:S01]  /*1470*/  UMOV UR5, 0x3eb0f5ff ;  /* 0x3eb0f5ff00057882 */ /* 0x000fe20000000000 */
[----:B------:R-:W-:Y:S01]  /*1480*/  IMAD.MOV.U32 R28, RZ, RZ, 0x41ad3b5a ;  /* 0x41ad3b5aff1c7424 */ /* 0x000fe200078e00ff */
[----:B------:R-:W-:Y:S01]  /*1490*/  UMOV UR8, 0x3b39803f ;  /* 0x3b39803f00087882 */ /* 0x000fe20000000000 */
[----:B------:R-:W-:Y:S01]  /*14a0*/  IMAD.MOV.U32 R29, RZ, RZ, 0x3ed0f5d2 ;  /* 0x3ed0f5d2ff1d7424 */ /* 0x000fe200078e00ff */
[----:B------:R-:W-:-:S05]  /*14b0*/  UMOV UR9, 0x3c7abc9e ;  /* 0x3c7abc9e00097882 */ /* 0x000fca0000000000 */
[----:B------:R-:W-:-:S10]  /*14c0*/  @!P0 DMUL R16, R14, 1.80143985094819840000e+16 ;  /* 0x435000000e108828 */ /* 0x000fd40000000000 */
[----:B------:R-:W-:Y:S02]  /*14d0*/  @!P0 IMAD.MOV.U32 R18, RZ, RZ, R17 ;  /* 0x000000ffff128224 */ /* 0x000fe400078e0011 */
[----:B------:R-:W-:-:S03]  /*14e0*/  @!P0 IMAD.MOV.U32 R14, RZ, RZ, R16 ;  /* 0x000000ffff0e8224 */ /* 0x000fc600078e0010 */
[----:B------:R-:W-:Y:S01]  /*14f0*/  LOP3.LUT R18, R18, 0x800fffff, RZ, 0xc0, !PT ;  /* 0x800fffff12127812 */ /* 0x000fe200078ec0ff */
[----:B------:R-:W-:Y:S01]  /*1500*/  IMAD.MOV.U32 R20, RZ, RZ, R14 ;  /* 0x000000ffff147224 */ /* 0x000fe200078e000e */
[----:B------:R-:W-:Y:S02]  /*1510*/  SHF.R.U32.HI R14, RZ, 0x14, R15 ;  /* 0x00000014ff0e7819 */ /* 0x000fe4000001160f */
[----:B------:R-:W-:Y:S02]  /*1520*/  LOP3.LUT R21, R18, 0x3ff00000, RZ, 0xfc, !PT ;  /* 0x3ff0000012157812 */ /* 0x000fe400078efcff */
[----:B------:R-:W-:Y:S01]  /*1530*/  @!P0 LEA.HI R14, R17, 0xffffffca, RZ, 0xc ;  /* 0xffffffca110e8811 */ /* 0x000fe200078f60ff */
[----:B------:R-:W-:Y:S01]  /*1540*/  IMAD.MOV.U32 R17, RZ, RZ, 0x43300000 ;  /* 0x43300000ff117424 */ /* 0x000fe200078e00ff */
[----:B------:R-:W-:-:S03]  /*1550*/  ISETP.GE.U32.AND P1, PT, R21, 0x3ff6a09f, PT ;  /* 0x3ff6a09f1500780c */ /* 0x000fc60003f26070 */
[----:B------:R-:W-:-:S10]  /*1560*/  VIADD R16, R14, 0xfffffc01 ;  /* 0xfffffc010e107836 */ /* 0x000fd40000000000 */
[----:B------:R-:W-:Y:S02]  /*1570*/  @P1 VIADD R19, R21, 0xfff00000 ;  /* 0xfff0000015131836 */ /* 0x000fe40000000000 */
[----:B------:R-:W-:Y:S02]  /*1580*/  @P1 VIADD R16, R14, 0xfffffc02 ;  /* 0xfffffc020e101836 */ /* 0x000fe40000000000 */
[----:B------:R-:W-:-:S03]  /*1590*/  @P1 IMAD.MOV.U32 R21, RZ, RZ, R19 ;  /* 0x000000ffff151224 */ /* 0x000fc600078e0013 */
[----:B------:R-:W-:-:S03]  /*15a0*/  LOP3.LUT R16, R16, 0x80000000, RZ, 0x3c, !PT ;  /* 0x8000000010107812 */ /* 0x000fc600078e3cff */
[C---:B------:R-:W-:Y:S02]  /*15b0*/  DADD R24, R20.reuse, 1 ;  /* 0x3ff0000014187429 */ /* 0x040fe40000000000 */
[----:B------:R-:W-:-:S04]  /*15c0*/  DADD R20, R20, -1 ;  /* 0xbff0000014147429 */ /* 0x000fc80000000000 */
[----:B------:R-:W0:Y:S02]  /*15d0*/  MUFU.RCP64H R23, R25 ;  /* 0x0000001900177308 */ /* 0x000e240000001800 */
[----:B0-----:R-:W-:-:S08]  /*15e0*/  DFMA R18, -R24, R22, 1 ;  /* 0x3ff000001812742b */ /* 0x001fd00000000116 */
[----:B------:R-:W-:-:S08]  /*15f0*/  DFMA R18, R18, R18, R18 ;  /* 0x000000121212722b */ /* 0x000fd00000000012 */
[----:B------:R-:W-:-:S08]  /*1600*/  DFMA R22, R22, R18, R22 ;  /* 0x000000121616722b */ /* 0x000fd00000000016 */
[----:B------:R-:W-:-:S08]  /*1610*/  DMUL R18, R20, R22 ;  /* 0x0000001614127228 */ /* 0x000fd00000000000 */
[----:B------:R-:W-:-:S08]  /*1620*/  DFMA R18, R20, R22, R18 ;  /* 0x000000161412722b */ /* 0x000fd00000000012 */
[----:B------:R-:W-:-:S08]  /*1630*/  DMUL R26, R18, R18 ;  /* 0x00000012121a7228 */ /* 0x000fd00000000000 */
[----:B------:R-:W-:Y:S01]  /*1640*/  DFMA R24, R26, UR4, R28 ;  /* 0x000000041a187c2b */ /* 0x000fe2000800001c */
[----:B------:R-:W-:Y:S01]  /*1650*/  UMOV UR4, 0x75488a3f ;  /* 0x75488a3f00047882 */ /* 0x000fe20000000000 */
[----:B------:R-:W-:Y:S01]  /*1660*/  UMOV UR5, 0x3ef3b20a ;  /* 0x3ef3b20a00057882 */ /* 0x000fe20000000000 */
[----:B------:R-:W-:-:S05]  /*1670*/  DADD R28, R20, -R18 ;  /* 0x00000000141c7229 */ /* 0x000fca0000000812 */
[----:B------:R-:W-:Y:S01]  /*1680*/  DFMA R24, R26, R24, UR4 ;  /* 0x000000041a187e2b */ /* 0x000fe20008000018 */
[----:B------:R-:W-:Y:S01]  /*1690*/  UMOV UR4, 0xe4faecd5 ;  /* 0xe4faecd500047882 */ /* 0x000fe20000000000 */
[----:B------:R-:W-:Y:S01]  /*16a0*/  UMOV UR5, 0x3f1745cd ;  /* 0x3f1745cd00057882 */ /* 0x000fe20000000000 */
[----:B------:R-:W-:-:S05]  /*16b0*/  DADD R30, R28, R28 ;  /* 0x000000001c1e7229 */ /* 0x000fca000000001c */
[----:B------:R-:W-:Y:S01]  /*16c0*/  DFMA R24, R26, R24, UR4 ;  /* 0x000000041a187e2b */ /* 0x000fe20008000018 */
[----:B------:R-:W-:Y:S01]  /*16d0*/  UMOV UR4, 0x258a578b ;  /* 0x258a578b00047882 */ /* 0x000fe20000000000 */
[----:B------:R-:W-:Y:S01]  /*16e0*/  UMOV UR5, 0x3f3c71c7 ;  /* 0x3f3c71c700057882 */ /* 0x000fe20000000000 */
[----:B------:R-:W-:-:S05]  /*16f0*/  DFMA R30, R20, -R18, R30 ;  /* 0x80000012141e722b */ /* 0x000fca000000001e */
[----:B------:R-:W-:Y:S01]  /*1700*/  DFMA R24, R26, R24, UR4 ;  /* 0x000000041a187e2b */ /* 0x000fe20008000018 */
[----:B------:R-:W-:Y:S01]  /*1710*/  UMOV UR4, 0x9242b910 ;  /* 0x9242b91000047882 */ /* 0x000fe20000000000 */
[----:B------:R-:W-:Y:S01]  /*1720*/  UMOV UR5, 0x3f624924 ;  /* 0x3f62492400057882 */ /* 0x000fe20000000000 */
[----:B------:R-:W-:-:S05]  /*1730*/  DMUL R22, R22, R30 ;  /* 0x0000001e16167228 */ /* 0x000fca0000000000 */
[----:B------:R-:W-:Y:S01]  /*1740*/  DFMA R24, R26, R24, UR4 ;  /* 0x000000041a187e2b */ /* 0x000fe20008000018 */
[----:B------:R-:W-:Y:S01]  /*1750*/  UMOV UR4, 0x99999dfb ;  /* 0x99999dfb00047882 */ /* 0x000fe20000000000 */
[----:B------:R-:W-:-:S06]  /*1760*/  UMOV UR5, 0x3f899999 ;  /* 0x3f89999900057882 */ /* 0x000fcc0000000000 */
[----:B------:R-:W-:Y:S01]  /*1770*/  DFMA R28, R26, R24, UR4 ;  /* 0x000000041a1c7e2b */ /* 0x000fe20008000018 */
[----:B------:R-:W-:Y:S01]  /*1780*/  UMOV UR4, 0x55555555 ;  /* 0x5555555500047882 */ /* 0x000fe20000000000 */
[----:B------:R-:W-:Y:S01]  /*1790*/  UMOV UR5, 0x3fb55555 ;  /* 0x3fb5555500057882 */ /* 0x000fe20000000000 */
[----:B------:R-:W-:-:S05]  /*17a0*/  DMUL R24, R18, R18 ;  /* 0x0000001212187228 */ /* 0x000fca0000000000 */
[----:B------:R-:W-:-:S03]  /*17b0*/  DFMA R20, R26, R28, UR4 ;  /* 0x000000041a147e2b */ /* 0x000fc6000800001c */
[----:B------:R-:W-:-:S05]  /*17c0*/  DMUL R32, R18, R24 ;  /* 0x0000001812207228 */ /* 0x000fca0000000000 */
[----:B------:R-:W-:Y:S01]  /*17d0*/  DADD R30, -R20, UR4 ;  /* 0x00000004141e7e29 */ /* 0x000fe20008000100 */
[----:B------:R-:W-:Y:S01]  /*17e0*/  UMOV UR4, 0xb9e7b0 ;  /* 0x00b9e7b000047882 */ /* 0x000fe20000000000 */
[----:B------:R-:W-:-:S06]  /*17f0*/  UMOV UR5, 0x3c46a4cb ;  /* 0x3c46a4cb00057882 */ /* 0x000fcc0000000000 */
[----:B------:R-:W-:Y:S02]  /*1800*/  DFMA R26, R26, R28, R30 ;  /* 0x0000001c1a1a722b */ /* 0x000fe4000000001e */
[----:B------:R-:W-:Y:S01]  /*1810*/  DFMA R28, R18, R18, -R24 ;  /* 0x00000012121c722b */ /* 0x000fe20000000818 */
[----:B------:R-:W-:Y:S02]  /*1820*/  VIADD R31, R23, 0x100000 ;  /* 0x00100000171f7836 */ /* 0x000fe40000000000 */
[----:B------:R-:W-:-:S06]  /*1830*/  IMAD.MOV.U32 R30, RZ, RZ, R22 ;  /* 0x000000ffff1e7224 */ /* 0x000fcc00078e0016 */
[----:B------:R-:W-:Y:S02]  /*1840*/  DFMA R28, R18, R30, R28 ;  /* 0x0000001e121c722b */ /* 0x000fe4000000001c */
[----:B------:R-:W-:Y:S01]  /*1850*/  DADD R30, R26, -UR4 ;  /* 0x800000041a1e7e29 */ /* 0x000fe20008000000 */
[----:B------:R-:W-:Y:S01]  /*1860*/  UMOV UR4, 0x80000000 ;  /* 0x8000000000047882 */ /* 0x000fe20000000000 */
[----:B------:R-:W-:Y:S01]  /*1870*/  DFMA R26, R18, R24, -R32 ;  /* 0x00000018121a722b */ /* 0x000fe20000000820 */
[----:B------:R-:W-:Y:S02]  /*1880*/  UMOV UR5, 0x43300000 ;  /* 0x4330000000057882 */ /* 0x000fe40000000000 */
[----:B------:R-:W-:Y:S01]  /*1890*/  DADD R16, R16, -UR4 ;  /* 0x8000000410107e29 */ /* 0x000fe20008000000 */
[----:B------:R-:W-:Y:S01]  /*18a0*/  UMOV UR4, 0xfefa39ef ;  /* 0xfefa39ef00047882 */ /* 0x000fe20000000000 */
[----:B------:R-:W-:-:S03]  /*18b0*/  UMOV UR5, 0x3fe62e42 ;  /* 0x3fe62e4200057882 */ /* 0x000fc60000000000 */
[----:B------:R-:W-:Y:S02]  /*18c0*/  DFMA R26, R22, R24, R26 ;  /* 0x00000018161a722b */ /* 0x000fe4000000001a */
[----:B------:R-:W-:-:S06]  /*18d0*/  DADD R24, R20, R30 ;  /* 0x0000000014187229 */ /* 0x000fcc000000001e */
[----:B------:R-:W-:Y:S02]  /*18e0*/  DFMA R26, R18, R28, R26 ;  /* 0x0000001c121a722b */ /* 0x000fe4000000001a */
[----:B------:R-:W-:Y:S02]  /*18f0*/  DADD R28, R20, -R24 ;  /* 0x00000000141c7229 */ /* 0x000fe40000000818 */
[----:B------:R-:W-:-:S06]  /*1900*/  DMUL R20, R24, R32 ;  /* 0x0000002018147228 */ /* 0x000fcc0000000000 */
[----:B------:R-:W-:Y:S02]  /*1910*/  DADD R30, R30, R28 ;  /* 0x000000001e1e7229 */ /* 0x000fe4000000001c */
[----:B------:R-:W-:-:S08]  /*1920*/  DFMA R28, R24, R32, -R20 ;  /* 0x00000020181c722b */ /* 0x000fd00000000814 */
[----:B------:R-:W-:-:S08]  /*1930*/  DFMA R26, R24, R26, R28 ;  /* 0x0000001a181a722b */ /* 0x000fd0000000001c */
[----:B------:R-:W-:-:S08]  /*1940*/  DFMA R30, R30, R32, R26 ;  /* 0x000000201e1e722b */ /* 0x000fd0000000001a */
[----:B------:R-:W-:-:S08]  /*1950*/  DADD R26, R20, R30 ;  /* 0x00000000141a7229 */ /* 0x000fd0000000001e */
[--C-:B------:R-:W-:Y:S02]  /*1960*/  DADD R24, R18, R26.reuse ;  /* 0x0000000012187229 */ /* 0x100fe4000000001a */
[----:B------:R-:W-:-:S06]  /*1970*/  DADD R20, R20, -R26 ;  /* 0x0000000014147229 */ /* 0x000fcc000000081a */
[----:B------:R-:W-:Y:S02]  /*1980*/  DADD R18, R18, -R24 ;  /* 0x0000000012127229 */ /* 0x000fe40000000818 */
[----:B------:R-:W-:-:S06]  /*1990*/  DADD R20, R30, R20 ;  /* 0x000000001e147229 */ /* 0x000fcc0000000014 */
[----:B------:R-:W-:-:S08]  /*19a0*/  DADD R18, R26, R18 ;  /* 0x000000001a127229 */ /* 0x000fd00000000012 */
[----:B------:R-:W-:-:S08]  /*19b0*/  DADD R18, R20, R18 ;  /* 0x0000000014127229 */ /* 0x000fd00000000012 */
[----:B------:R-:W-:-:S08]  /*19c0*/  DADD R18, R22, R18 ;  /* 0x0000000016127229 */ /* 0x000fd00000000012 */
[----:B------:R-:W-:-:S08]  /*19d0*/  DADD R20, R24, R18 ;  /* 0x0000000018147229 */ /* 0x000fd00000000012 */
[--C-:B------:R-:W-:Y:S02]  /*19e0*/  DFMA R14, R16, UR4, R20.reuse ;  /* 0x00000004100e7c2b */ /* 0x100fe40008000014 */
[----:B------:R-:W-:-:S06]  /*19f0*/  DADD R24, R24, -R20 ;  /* 0x0000000018187229 */ /* 0x000fcc0000000814 */
[----:B------:R-:W-:Y:S02]  /*1a00*/  DFMA R22, R16, -UR4, R14 ;  /* 0x8000000410167c2b */ /* 0x000fe4000800000e */
[----:B------:R-:W-:-:S06]  /*1a10*/  DADD R24, R18, R24 ;  /* 0x0000000012187229 */ /* 0x000fcc0000000018 */
[----:B------:R-:W-:-:S08]  /*1a20*/  DADD R22, -R20, R22 ;  /* 0x0000000014167229 */ /* 0x000fd00000000116 */
[----:B------:R-:W-:-:S08]  /*1a30*/  DADD R22, R24, -R22 ;  /* 0x0000000018167229 */ /* 0x000fd00000000816 */
[----:B------:R-:W-:-:S08]  /*1a40*/  DFMA R22, R16, UR8, R22 ;  /* 0x0000000810167c2b */ /* 0x000fd00008000016 */
[----:B------:R-:W-:-:S08]  /*1a50*/  DADD R16, R14, R22 ;  /* 0x000000000e107229 */ /* 0x000fd00000000016 */
[----:B------:R-:W-:Y:S02]  /*1a60*/  DADD R18, R14, -R16 ;  /* 0x000000000e127229 */ /* 0x000fe40000000810 */
[----:B------:R-:W-:-:S06]  /*1a70*/  DMUL R14, R16, 1.5 ;  /* 0x3ff80000100e7828 */ /* 0x000fcc0000000000 */
[----:B------:R-:W-:Y:S02]  /*1a80*/  DADD R18, R22, R18 ;  /* 0x0000000016127229 */ /* 0x000fe40000000012 */
[----:B------:R-:W-:-:S08]  /*1a90*/  DFMA R20, R16, 1.5, -R14 ;  /* 0x3ff800001014782b */ /* 0x000fd0000000080e */
[----:B------:R-:W-:Y:S01]  /*1aa0*/  DFMA R20, R18, 1.5, R20 ;  /* 0x3ff800001214782b */ /* 0x000fe20000000014 */
[----:B------:R-:W-:Y:S02]  /*1ab0*/  IMAD.MOV.U32 R18, RZ, RZ, 0x652b82fe ;  /* 0x652b82feff127424 */ /* 0x000fe400078e00ff */
[----:B------:R-:W-:-:S05]  /*1ac0*/  IMAD.MOV.U32 R19, RZ, RZ, 0x3ff71547 ;  /* 0x3ff71547ff137424 */ /* 0x000fca00078e00ff */
[----:B------:R-:W-:-:S08]  /*1ad0*/  DADD R16, R14, R20 ;  /* 0x000000000e107229 */ /* 0x000fd00000000014 */
[----:B------:R-:W-:Y:S02]  /*1ae0*/  DFMA R18, R16, R18, 6.75539944105574400000e+15 ;  /* 0x433800001012742b */ /* 0x000fe40000000012 */
[----:B------:R-:W-:Y:S01]  /*1af0*/  FSETP.GEU.AND P0, PT, |R17|, 4.1917929649353027344, PT ;  /* 0x4086232b1100780b */ /* 0x000fe20003f0e200 */
[----:B------:R-:W-:-:S05]  /*1b00*/  DADD R14, R14, -R16 ;  /* 0x000000000e0e7229 */ /* 0x000fca0000000810 */
[----:B------:R-:W-:-:S03]  /*1b10*/  DADD R22, R18, -6.75539944105574400000e+15 ;  /* 0xc338000012167429 */ /* 0x000fc60000000000 */
[----:B------:R-:W-:-:S05]  /*1b20*/  DADD R20, R20, R14 ;  /* 0x0000000014147229 */ /* 0x000fca000000000e */
[----:B------:R-:W-:Y:S01]  /*1b30*/  DFMA R24, R22, -UR4, R16 ;  /* 0x8000000416187c2b */ /* 0x000fe20008000010 */
[----:B------:R-:W-:Y:S01]  /*1b40*/  UMOV UR4, 0x3b39803f ;  /* 0x3b39803f00047882 */ /* 0x000fe20000000000 */
[----:B------:R-:W-:-:S06]  /*1b50*/  UMOV UR5, 0x3c7abc9e ;  /* 0x3c7abc9e00057882 */ /* 0x000fcc0000000000 */
[----:B------:R-:W-:Y:S01]  /*1b60*/  DFMA R22, R22, -UR4, R24 ;  /* 0x8000000416167c2b */ /* 0x000fe20008000018 */
[----:B------:R-:W-:Y:S01]  /*1b70*/  UMOV UR4, 0x69ce2bdf ;  /* 0x69ce2bdf00047882 */ /* 0x000fe20000000000 */
[----:B------:R-:W-:Y:S01]  /*1b80*/  IMAD.MOV.U32 R24, RZ, RZ, -0x35dec16 ;  /* 0xfca213eaff187424 */ /* 0x000fe200078e00ff */
[----:B------:R-:W-:Y:S01]  /*1b90*/  UMOV UR5, 0x3e5ade15 ;  /* 0x3e5ade1500057882 */ /* 0x000fe20000000000 */
[----:B------:R-:W-:-:S06]  /*1ba0*/  IMAD.MOV.U32 R25, RZ, RZ, 0x3e928af3 ;  /* 0x3e928af3ff197424 */ /* 0x000fcc00078e00ff */
[----:B------:R-:W-:Y:S01]  /*1bb0*/  DFMA R24, R22, UR4, R24 ;  /* 0x0000000416187c2b */ /* 0x000fe20008000018 */
[----:B------:R-:W-:Y:S01]  /*1bc0*/  UMOV UR4, 0x62401315 ;  /* 0x6240131500047882 */ /* 0x000fe20000000000 */
[----:B------:R-:W-:-:S06]  /*1bd0*/  UMOV UR5, 0x3ec71dee ;  /* 0x3ec71dee00057882 */ /* 0x000fcc0000000000 */
[----:B------:R-:W-:Y:S01]  /*1be0*/  DFMA R24, R22, R24, UR4 ;  /* 0x0000000416187e2b */ /* 0x000fe20008000018 */
        /* <DEDUP_REMOVED lines=20> */
[----:B------:R-:W-:-:S08]  /*1d30*/  DFMA R24, R22, R24, UR4 ;  /* 0x0000000416187e2b */ /* 0x000fd00008000018 */
[----:B------:R-:W-:-:S08]  /*1d40*/  DFMA R24, R22, R24, 1 ;  /* 0x3ff000001618742b */ /* 0x000fd00000000018 */
[----:B------:R-:W-:-:S10]  /*1d50*/  DFMA R22, R22, R24, 1 ;  /* 0x3ff000001616742b */ /* 0x000fd40000000018 */
[----:B------:R-:W-:Y:S02]  /*1d60*/  IMAD R15, R18, 0x100000, R23 ;  /* 0x00100000120f7824 */ /* 0x000fe400078e0217 */
[----:B------:R-:W-:Y:S01]  /*1d70*/  IMAD.MOV.U32 R14, RZ, RZ, R22 ;  /* 0x000000ffff0e7224 */ /* 0x000fe200078e0016 */
[----:B------:R-:W-:Y:S06]  /*1d80*/  @!P0 BRA `(.L_x_24) ;  /* 0x0000000000308947 */ /* 0x000fec0003800000 */
[----:B------:R-:W-:Y:S01]  /*1d90*/  FSETP.GEU.AND P1, PT, |R17|, 4.2275390625, PT ;  /* 0x408748001100780b */ /* 0x000fe20003f2e200 */
[C---:B------:R-:W-:Y:S02]  /*1da0*/  DADD R24, R16.reuse, +INF ;  /* 0x7ff0000010187429 */ /* 0x040fe40000000000 */
[----:B------:R-:W-:-:S08]  /*1db0*/  DSETP.GEU.AND P0, PT, R16, RZ, PT ;  /* 0x000000ff1000722a */ /* 0x000fd00003f0e000 */
[----:B------:R-:W-:Y:S02]  /*1dc0*/  FSEL R15, R25, RZ, P0 ;  /* 0x000000ff190f7208 */ /* 0x000fe40000000000 */
[----:B------:R-:W-:-:S04]  /*1dd0*/  @!P1 LEA.HI R14, R18, R18, RZ, 0x1 ;  /* 0x00000012120e9211 */ /* 0x000fc800078f08ff */
[----:B------:R-:W-:Y:S02]  /*1de0*/  @!P1 SHF.R.S32.HI R17, RZ, 0x1, R14 ;  /* 0x00000001ff119819 */ /* 0x000fe4000001140e */
[----:B------:R-:W-:-:S03]  /*1df0*/  FSEL R14, R24, RZ, P0 ;  /* 0x000000ff180e7208 */ /* 0x000fc60000000000 */
[----:B------:R-:W-:Y:S02]  /*1e00*/  @!P1 IMAD.IADD R16, R18, 0x1, -R17 ;  /* 0x0000000112109824 */ /* 0x000fe400078e0a11 */
[----:B------:R-:W-:-:S03]  /*1e10*/  @!P1 IMAD R23, R17, 0x100000, R23 ;  /* 0x0010000011179824 */ /* 0x000fc600078e0217 */
[----:B------:R-:W-:Y:S01]  /*1e20*/  @!P1 LEA R17, R16, 0x3ff00000, 0x14 ;  /* 0x3ff0000010119811 */ /* 0x000fe200078ea0ff */
[----:B------:R-:W-:-:S06]  /*1e30*/  @!P1 IMAD.MOV.U32 R16, RZ, RZ, RZ ;  /* 0x000000ffff109224 */ /* 0x000fcc00078e00ff */
[----:B------:R-:W-:-:S11]  /*1e40*/  @!P1 DMUL R14, R22, R16 ;  /* 0x00000010160e9228 */ /* 0x000fd60000000000 */
.L_x_24:
[----:B------:R-:W-:Y:S01]  /*1e50*/  DFMA R20, R20, R14, R14 ;  /* 0x0000000e1414722b */ /* 0x000fe2000000000e */
[----:B------:R-:W-:Y:S01]  /*1e60*/  IMAD.MOV.U32 R35, RZ, RZ, 0x0 ;  /* 0x00000000ff237424 */ /* 0x000fe200078e00ff */
[----:B------:R-:W-:-:S08]  /*1e70*/  DSETP.NEU.AND P0, PT, |R14|, +INF , PT ;  /* 0x7ff000000e00742a */ /* 0x000fd00003f0d200 */
[----:B------:R-:W-:Y:S02]  /*1e80*/  FSEL R14, R14, R20, !P0 ;  /* 0x000000140e0e7208 */ /* 0x000fe40004000000 */
[----:B------:R-:W-:Y:S01]  /*1e90*/  FSEL R15, R15, R21, !P0 ;  /* 0x000000150f0f7208 */ /* 0x000fe20004000000 */
[----:B------:R-:W-:Y:S06]  /*1ea0*/  RET.REL.NODEC R34 `(_Z8problem3PiS_P7double4S1_Pb) ;  /* 0xffffffe022547950 */ /* 0x000fec0003c3ffff */
        .type           $_Z8problem3PiS_P7double4S1_Pb$__internal_trig_reduction_slowpathd,@function
        .size           $_Z8problem3PiS_P7double4S1_Pb$__internal_trig_reduction_slowpathd,(.L_x_92 - $_Z8problem3PiS_P7double4S1_Pb$__internal_trig_reduction_slowpathd)
$_Z8problem3PiS_P7double4S1_Pb$__internal_trig_reduction_slowpathd:
[--C-:B------:R-:W-:Y:S01]  /*1eb0*/  SHF.R.U32.HI R22, RZ, 0x14, R17.reuse ;  /* 0x00000014ff167819 */ /* 0x100fe20000011611 */
[----:B------:R-:W-:Y:S02]  /*1ec0*/  IMAD.MOV.U32 R27, RZ, RZ, R17 ;  /* 0x000000ffff1b7224 */ /* 0x000fe400078e0011 */
[----:B------:R-:W-:Y:S01]  /*1ed0*/  IMAD.MOV.U32 R12, RZ, RZ, RZ ;  /* 0x000000ffff0c7224 */ /* 0x000fe200078e00ff */
[----:B------:R-:W-:-:S04]  /*1ee0*/  LOP3.LUT R13, R22, 0x7ff, RZ, 0xc0, !PT ;  /* 0x000007ff160d7812 */ /* 0x000fc800078ec0ff */
[----:B------:R-:W-:-:S13]  /*1ef0*/  ISETP.NE.AND P0, PT, R13, 0x7ff, PT ;  /* 0x000007ff0d00780c */ /* 0x000fda0003f05270 */
[----:B------:R-:W-:Y:S05]  /*1f00*/  @!P0 BRA `(.L_x_25) ;  /* 0x0000000800688947 */ /* 0x000fea0003800000 */
[----:B------:R-:W-:Y:S01]  /*1f10*/  VIADD R12, R13, 0xfffffc00 ;  /* 0xfffffc000d0c7836 */ /* 0x000fe20000000000 */
[----:B------:R-:W-:Y:S01]  /*1f20*/  BSSY.RECONVERGENT B3, `(.L_x_26) ;  /* 0x0000034000037945 */ /* 0x000fe20003800200 */
[----:B------:R-:W-:-:S03]  /*1f30*/  CS2R R18, SRZ ;  /* 0x0000000000127805 */ /* 0x000fc6000001ff00 */
[----:B------:R-:W-:Y:S02]  /*1f40*/  SHF.R.U32.HI R20, RZ, 0x6, R12 ;  /* 0x00000006ff147819 */ /* 0x000fe4000001160c */
[----:B------:R-:W-:Y:S02]  /*1f50*/  ISETP.GE.U32.AND P0, PT, R12, 0x80, PT ;  /* 0x000000800c00780c */ /* 0x000fe40003f06070 */
[C---:B------:R-:W-:Y:S02]  /*1f60*/  IADD3 R12, PT, PT, -R20.reuse, 0x13, RZ ;  /* 0x00000013140c7810 */ /* 0x040fe40007ffe1ff */
[----:B------:R-:W-:Y:S02]  /*1f70*/  IADD3 R21, PT, PT, -R20, 0xf, RZ ;  /* 0x0000000f14157810 */ /* 0x000fe40007ffe1ff */
[----:B------:R-:W-:-:S04]  /*1f80*/  SEL R12, R12, 0x12, P0 ;  /* 0x000000120c0c7807 */ /* 0x000fc80000000000 */
[----:B------:R-:W-:-:S13]  /*1f90*/  ISETP.GE.AND P0, PT, R21, R12, PT ;  /* 0x0000000c1500720c */ /* 0x000fda0003f06270 */
[----:B------:R-:W-:Y:S05]  /*1fa0*/  @P0 BRA `(.L_x_27) ;  /* 0x0000000000ac0947 */ /* 0x000fea0003800000 */
[----:B------:R-:W0:Y:S01]  /*1fb0*/  LDC.64 R14, c[0x0][0x358] ;  /* 0x0000d600ff0e7b82 */ /* 0x000e220000000a00 */
[C---:B------:R-:W-:Y:S01]  /*1fc0*/  SHF.L.U64.HI R27, R26.reuse, 0xb, R27 ;  /* 0x0000000b1a1b7819 */ /* 0x040fe2000001021b */
[----:B------:R-:W-:Y:S01]  /*1fd0*/  BSSY.RECONVERGENT B4, `(.L_x_28) ;  /* 0x0000022000047945 */ /* 0x000fe20003800200 */
[----:B------:R-:W-:Y:S01]  /*1fe0*/  IMAD.SHL.U32 R23, R26, 0x800, RZ ;  /* 0x000008001a177824 */ /* 0x000fe200078e00ff */
[----:B------:R-:W-:Y:S01]  /*1ff0*/  IADD3 R20, PT, PT, RZ, -R20, -R12 ;  /* 0x80000014ff147210 */ /* 0x000fe20007ffe80c */
[----:B------:R-:W-:Y:S01]  /*2000*/  IMAD.MOV.U32 R26, RZ, RZ, RZ ;  /* 0x000000ffff1a7224 */ /* 0x000fe200078e00ff */
[----:B------:R-:W-:Y:S02]  /*2010*/  CS2R R18, SRZ ;  /* 0x0000000000127805 */ /* 0x000fe4000001ff00 */
[----:B------:R-:W-:-:S07]  /*2020*/  LOP3.LUT R27, R27, 0x80000000, RZ, 0xfc, !PT ;  /* 0x800000001b1b7812 */ /* 0x000fce00078efcff */
.L_x_29:
[----:B------:R-:W1:Y:S01]  /*2030*/  LDC.64 R12, c[0x4][RZ] ;  /* 0x01000000ff0c7b82 */ /* 0x000e620000000a00 */
[----:B0-----:R-:W-:Y:S02]  /*2040*/  R2UR UR4, R14 ;  /* 0x000000000e0472ca */ /* 0x001fe400000e0000 */
[----:B------:R-:W-:Y:S01]  /*2050*/  R2UR UR5, R15 ;  /* 0x000000000f0572ca */ /* 0x000fe200000e0000 */
[----:B-1----:R-:W-:-:S12]  /*2060*/  IMAD.WIDE R12, R21, 0x8, R12 ;  /* 0x00000008150c7825 */ /* 0x002fd800078e020c */
[----:B------:R-:W2:Y:S01]  /*2070*/  LDG.E.64.CONSTANT R12, desc[UR4][R12.64] ;  /* 0x000000040c0c7981 */ /* 0x000ea2000c1e9b00 */
[----:B------:R-:W-:Y:S02]  /*2080*/  VIADD R20, R20, 0x1 ;  /* 0x0000000114147836 */ /* 0x000fe40000000000 */
[----:B------:R-:W-:Y:S02]  /*2090*/  VIADD R21, R21, 0x1 ;  /* 0x0000000115157836 */ /* 0x000fe40000000000 */
[----:B--2---:R-:W-:-:S04]  /*20a0*/  IMAD.WIDE.U32 R18, P2, R12, R23, R18 ;  /* 0x000000170c127225 */ /* 0x004fc80007840012 */
[----:B------:R-:W-:Y:S02]  /*20b0*/  IMAD R29, R12, R27, RZ ;  /* 0x0000001b0c1d7224 */ /* 0x000fe400078e02ff */
[CC--:B------:R-:W-:Y:S02]  /*20c0*/  IMAD R28, R13.reuse, R23.reuse, RZ ;  /* 0x000000170d1c7224 */ /* 0x0c0fe400078e02ff */
[----:B------:R-:W-:Y:S01]  /*20d0*/  IMAD.HI.U32 R31, R13, R23, RZ ;  /* 0x000000170d1f7227 */ /* 0x000fe200078e00ff */
[----:B------:R-:W-:-:S03]  /*20e0*/  IADD3 R19, P0, PT, R29, R19, RZ ;  /* 0x000000131d137210 */ /* 0x000fc60007f1e0ff */
[----:B------:R-:W-:Y:S01]  /*20f0*/  IMAD R29, R26, 0x8, R1 ;  /* 0x000000081a1d7824 */ /* 0x000fe200078e0201 */
[----:B------:R-:W-:Y:S01]  /*2100*/  IADD3 R19, P1, PT, R28, R19, RZ ;  /* 0x000000131c137210 */ /* 0x000fe20007f3e0ff */
[----:B------:R-:W-:-:S04]  /*2110*/  IMAD.HI.U32 R28, R12, R27, RZ ;  /* 0x0000001b0c1c7227 */ /* 0x000fc800078e00ff */
[----:B------:R-:W-:Y:S01]  /*2120*/  IMAD.X R12, RZ, RZ, R28, P2 ;  /* 0x000000ffff0c7224 */ /* 0x000fe200010e061c */
[----:B------:R0:W-:Y:S01]  /*2130*/  STL.64 [R29], R18 ;  /* 0x000000121d007387 */ /* 0x0001e20000100a00 */
[----:B------:R-:W-:-:S03]  /*2140*/  IMAD.HI.U32 R28, R13, R27, RZ ;  /* 0x0000001b0d1c7227 */ /* 0x000fc600078e00ff */
[----:B------:R-:W-:Y:S01]  /*2150*/  IADD3.X R12, P0, PT, R31, R12, RZ, P0, !PT ;  /* 0x0000000c1f0c7210 */ /* 0x000fe2000071e4ff */
[----:B------:R-:W-:Y:S02]  /*2160*/  IMAD R13, R13, R27, RZ ;  /* 0x0000001b0d0d7224 */ /* 0x000fe400078e02ff */
[----:B------:R-:W-:-:S03]  /*2170*/  VIADD R26, R26, 0x1 ;  /* 0x000000011a1a7836 */ /* 0x000fc60000000000 */
[----:B------:R-:W-:Y:S01]  /*2180*/  IADD3.X R13, P1, PT, R13, R12, RZ, P1, !PT ;  /* 0x0000000c0d0d7210 */ /* 0x000fe20000f3e4ff */
[----:B------:R-:W-:Y:S01]  /*2190*/  IMAD.X R12, RZ, RZ, R28, P0 ;  /* 0x000000ffff0c7224 */ /* 0x000fe200000e061c */
[----:B------:R-:W-:-:S03]  /*21a0*/  ISETP.NE.AND P0, PT, R20, -0xf, PT ;  /* 0xfffffff11400780c */ /* 0x000fc60003f05270 */
[----:B------:R-:W-:Y:S02]  /*21b0*/  IMAD.X R12, RZ, RZ, R12, P1 ;  /* 0x000000ffff0c7224 */ /* 0x000fe400008e060c */
[----:B0-----:R-:W-:Y:S02]  /*21c0*/  IMAD.MOV.U32 R18, RZ, RZ, R13 ;  /* 0x000000ffff127224 */ /* 0x001fe400078e000d */
[----:B------:R-:W-:-:S06]  /*21d0*/  IMAD.MOV.U32 R19, RZ, RZ, R12 ;  /* 0x000000ffff137224 */ /* 0x000fcc00078e000c */
[----:B------:R-:W-:Y:S05]  /*21e0*/  @P0 BRA `(.L_x_29) ;  /* 0xfffffffc00900947 */ /* 0x000fea000383ffff */
[----:B------:R-:W-:Y:S05]  /*21f0*/  BSYNC.RECONVERGENT B4 ;  /* 0x0000000000047941 */ /* 0x000fea0003800200 */
.L_x_28:
[----:B------:R-:W-:-:S05]  /*2200*/  LOP3.LUT R12, R22, 0x7ff, RZ, 0xc0, !PT ;  /* 0x000007ff160c7812 */ /* 0x000fca00078ec0ff */
[----:B------:R-:W-:-:S05]  /*2210*/  VIADD R12, R12, 0xfffffc00 ;  /* 0xfffffc000c0c7836 */ /* 0x000fca0000000000 */
[----:B------:R-:W-:Y:S02]  /*2220*/  SHF.R.U32.HI R13, RZ, 0x6, R12 ;  /* 0x00000006ff0d7819 */ /* 0x000fe4000001160c */
[----:B------:R-:W-:Y:S02]  /*2230*/  ISETP.GE.U32.AND P0, PT, R12, 0x80, PT ;  /* 0x000000800c00780c */ /* 0x000fe40003f06070 */
[----:B------:R-:W-:-:S04]  /*2240*/  IADD3 R13, PT, PT, -R13, 0x13, RZ ;  /* 0x000000130d0d7810 */ /* 0x000fc80007ffe1ff */
[----:B------:R-:W-:-:S07]  /*2250*/  SEL R21, R13, 0x12, P0 ;  /* 0x000000120d157807 */ /* 0x000fce0000000000 */
.L_x_27:
[----:B------:R-:W-:Y:S05]  /*2260*/  BSYNC.RECONVERGENT B3 ;  /* 0x0000000000037941 */ /* 0x000fea0003800200 */
.L_x_26:
[C---:B------:R-:W-:Y:S02]  /*2270*/  LOP3.LUT R12, R22.reuse, 0x7ff, RZ, 0xc0, !PT ;  /* 0x000007ff160c7812 */ /* 0x040fe400078ec0ff */
[----:B------:R-:W-:-:S03]  /*2280*/  LOP3.LUT P0, R33, R22, 0x3f, RZ, 0xc0, !PT ;  /* 0x0000003f16217812 */ /* 0x000fc6000780c0ff */
[----:B------:R-:W-:-:S05]  /*2290*/  VIADD R12, R12, 0xfffffc00 ;  /* 0xfffffc000c0c7836 */ /* 0x000fca0000000000 */
[----:B------:R-:W-:-:S05]  /*22a0*/  SHF.R.U32.HI R12, RZ, 0x6, R12 ;  /* 0x00000006ff0c7819 */ /* 0x000fca000001160c */
[----:B------:R-:W-:-:S04]  /*22b0*/  IMAD.IADD R12, R12, 0x1, R21 ;  /* 0x000000010c0c7824 */ /* 0x000fc800078e0215 */
[----:B------:R-:W-:-:S05]  /*22c0*/  IMAD.U32 R35, R12, 0x8, R1 ;  /* 0x000000080c237824 */ /* 0x000fca00078e0001 */
[----:B------:R0:W-:Y:S04]  /*22d0*/  STL.64 [R35+-0x78], R18 ;  /* 0xffff881223007387 */ /* 0x0001e80000100a00 */
[----:B------:R-:W2:Y:S04]  /*22e0*/  @P0 LDL.64 R22, [R1+0x8] ;  /* 0x0000080001160983 */ /* 0x000ea80000100a00 */
[----:B------:R-:W3:Y:S04]  /*22f0*/  LDL.64 R14, [R1+0x10] ;  /* 0x00001000010e7983 */ /* 0x000ee80000100a00 */
[----:B------:R-:W4:Y:S01]  /*2300*/  LDL.64 R12, [R1+0x18] ;  /* 0x00001800010c7983 */ /* 0x000f220000100a00 */
[----:B------:R-:W-:Y:S01]  /*2310*/  @P0 LOP3.LUT R20, R33, 0x3f, RZ, 0x3c, !PT ;  /* 0x0000003f21140812 */ /* 0x000fe200078e3cff */
[----:B------:R-:W-:Y:S01]  /*2320*/  BSSY.RECONVERGENT B3, `(.L_x_30) ;  /* 0x0000034000037945 */ /* 0x000fe20003800200 */
[----:B--2---:R-:W-:-:S02]  /*2330*/  @P0 SHF.R.U64 R21, R22, 0x1, R23 ;  /* 0x0000000116150819 */ /* 0x004fc40000001217 */
[----:B------:R-:W-:Y:S02]  /*2340*/  @P0 SHF.R.U32.HI R23, RZ, 0x1, R23 ;  /* 0x00000001ff170819 */ /* 0x000fe40000011617 */
[CC--:B---3--:R-:W-:Y:S02]  /*2350*/  @P0 SHF.L.U32 R27, R14.reuse, R33.reuse, RZ ;  /* 0x000000210e1b0219 */ /* 0x0c8fe400000006ff */
[----:B0-----:R-:W-:Y:S02]  /*2360*/  @P0 SHF.R.U64 R18, R21, R20, R23 ;  /* 0x0000001415120219 */ /* 0x001fe40000001217 */
[--C-:B------:R-:W-:Y:S02]  /*2370*/  @P0 SHF.R.U32.HI R31, RZ, 0x1, R15.reuse ;  /* 0x00000001ff1f0819 */ /* 0x100fe4000001160f */
[C-C-:B------:R-:W-:Y:S02]  /*2380*/  @P0 SHF.R.U64 R29, R14.reuse, 0x1, R15.reuse ;  /* 0x000000010e1d0819 */ /* 0x140fe4000000120f */
[----:B------:R-:W-:-:S02]  /*2390*/  @P0 SHF.L.U64.HI R22, R14, R33, R15 ;  /* 0x000000210e160219 */ /* 0x000fc4000001020f */
[----:B------:R-:W-:Y:S02]  /*23a0*/  @P0 SHF.R.U32.HI R19, RZ, R20, R23 ;  /* 0x00000014ff130219 */ /* 0x000fe40000011617 */
[----:B------:R-:W-:Y:S02]  /*23b0*/  @P0 LOP3.LUT R14, R27, R18, RZ, 0xfc, !PT ;  /* 0x000000121b0e0212 */ /* 0x000fe400078efcff */
[----:B----4-:R-:W-:Y:S02]  /*23c0*/  @P0 SHF.L.U32 R21, R12, R33, RZ ;  /* 0x000000210c150219 */ /* 0x010fe400000006ff */
[----:B------:R-:W-:Y:S01]  /*23d0*/  @P0 SHF.R.U64 R26, R29, R20, R31 ;  /* 0x000000141d1a0219 */ /* 0x000fe2000000121f */
[----:B------:R-:W-:Y:S01]  /*23e0*/  IMAD.SHL.U32 R18, R14, 0x4, RZ ;  /* 0x000000040e127824 */ /* 0x000fe200078e00ff */
[----:B------:R-:W-:Y:S02]  /*23f0*/  @P0 LOP3.LUT R15, R22, R19, RZ, 0xfc, !PT ;  /* 0x00000013160f0212 */ /* 0x000fe400078efcff */
[----:B------:R-:W-:-:S02]  /*2400*/  @P0 SHF.L.U64.HI R33, R12, R33, R13 ;  /* 0x000000210c210219 */ /* 0x000fc4000001020d */
[----:B------:R-:W-:Y:S02]  /*2410*/  @P0 LOP3.LUT R12, R21, R26, RZ, 0xfc, !PT ;  /* 0x0000001a150c0212 */ /* 0x000fe400078efcff */
[----:B------:R-:W-:Y:S02]  /*2420*/  @P0 SHF.R.U32.HI R20, RZ, R20, R31 ;  /* 0x00000014ff140219 */ /* 0x000fe4000001161f */
[----:B------:R-:W-:Y:S02]  /*2430*/  SHF.L.U64.HI R22, R14, 0x2, R15 ;  /* 0x000000020e167819 */ /* 0x000fe4000001020f */
[----:B------:R-:W-:Y:S02]  /*2440*/  SHF.L.W.U32.HI R14, R15, 0x2, R12 ;  /* 0x000000020f0e7819 */ /* 0x000fe40000010e0c */
[----:B------:R-:W-:Y:S02]  /*2450*/  @P0 LOP3.LUT R13, R33, R20, RZ, 0xfc, !PT ;  /* 0x00000014210d0212 */ /* 0x000fe400078efcff */
[----:B------:R-:W-:-:S02]  /*2460*/  IADD3 RZ, P0, PT, RZ, -R18, RZ ;  /* 0x80000012ffff7210 */ /* 0x000fc40007f1e0ff */
[----:B------:R-:W-:Y:S02]  /*2470*/  LOP3.LUT R15, RZ, R22, RZ, 0x33, !PT ;  /* 0x00000016ff0f7212 */ /* 0x000fe400078e33ff */
[----:B------:R-:W-:Y:S02]  /*2480*/  SHF.L.W.U32.HI R12, R12, 0x2, R13 ;  /* 0x000000020c0c7819 */ /* 0x000fe40000010e0d */
[----:B------:R-:W-:Y:S02]  /*2490*/  LOP3.LUT R20, RZ, R14, RZ, 0x33, !PT ;  /* 0x0000000eff147212 */ /* 0x000fe400078e33ff */
[----:B------:R-:W-:Y:S02]  /*24a0*/  IADD3.X R19, P0, PT, RZ, R15, RZ, P0, !PT ;  /* 0x0000000fff137210 */ /* 0x000fe4000071e4ff */
[----:B------:R-:W-:Y:S02]  /*24b0*/  LOP3.LUT R15, RZ, R12, RZ, 0x33, !PT ;  /* 0x0000000cff0f7212 */ /* 0x000fe400078e33ff */
[----:B------:R-:W-:-:S02]  /*24c0*/  IADD3.X R21, P1, PT, RZ, R20, RZ, P0, !PT ;  /* 0x00000014ff157210 */ /* 0x000fc4000073e4ff */
[----:B------:R-:W-:-:S03]  /*24d0*/  ISETP.GT.U32.AND P2, PT, R14, -0x1, PT ;  /* 0xffffffff0e00780c */ /* 0x000fc60003f44070 */
[----:B------:R-:W-:Y:S01]  /*24e0*/  IMAD.X R15, RZ, RZ, R15, P1 ;  /* 0x000000ffff0f7224 */ /* 0x000fe200008e060f */
[----:B------:R-:W-:-:S04]  /*24f0*/  ISETP.GT.AND.EX P0, PT, R12, -0x1, PT, P2 ;  /* 0xffffffff0c00780c */ /* 0x000fc80003f04320 */
[----:B------:R-:W-:Y:S02]  /*2500*/  SEL R15, R12, R15, P0 ;  /* 0x0000000f0c0f7207 */ /* 0x000fe40000000000 */
[----:B------:R-:W-:Y:S02]  /*2510*/  SEL R23, R14, R21, P0 ;  /* 0x000000150e177207 */ /* 0x000fe40000000000 */
[----:B------:R-:W-:Y:S02]  /*2520*/  ISETP.NE.U32.AND P1, PT, R15, RZ, PT ;  /* 0x000000ff0f00720c */ /* 0x000fe40003f25070 */
[----:B------:R-:W-:Y:S02]  /*2530*/  SEL R19, R22, R19, P0 ;  /* 0x0000001316137207 */ /* 0x000fe40000000000 */
[----:B------:R-:W-:Y:S01]  /*2540*/  SEL R20, R23, R15, !P1 ;  /* 0x0000000f17147207 */ /* 0x000fe20004800000 */
[----:B------:R-:W-:-:S05]  /*2550*/  @!P0 IMAD.MOV R18, RZ, RZ, -R18 ;  /* 0x000000ffff128224 */ /* 0x000fca00078e0a12 */
[----:B------:R-:W0:Y:S02]  /*2560*/  FLO.U32 R20, R20 ;  /* 0x0000001400147300 */ /* 0x000e2400000e0000 */
[C---:B0-----:R-:W-:Y:S02]  /*2570*/  IADD3 R21, PT, PT, -R20.reuse, 0x1f, RZ ;  /* 0x0000001f14157810 */ /* 0x041fe40007ffe1ff */
[----:B------:R-:W-:-:S03]  /*2580*/  IADD3 R14, PT, PT, -R20, 0x3f, RZ ;  /* 0x0000003f140e7810 */ /* 0x000fc60007ffe1ff */
[----:B------:R-:W-:-:S05]  /*2590*/  @P1 IMAD.MOV R14, RZ, RZ, R21 ;  /* 0x000000ffff0e1224 */ /* 0x000fca00078e0215 */
[----:B------:R-:W-:-:S13]  /*25a0*/  ISETP.NE.AND P1, PT, R14, RZ, PT ;  /* 0x000000ff0e00720c */ /* 0x000fda0003f25270 */
[----:B------:R-:W-:Y:S05]  /*25b0*/  @!P1 BRA `(.L_x_31) ;  /* 0x0000000000289947 */ /* 0x000fea0003800000 */
[--C-:B------:R-:W-:Y:S02]  /*25c0*/  SHF.R.U64 R20, R18, 0x1, R19.reuse ;  /* 0x0000000112147819 */ /* 0x100fe40000001213 */
[C---:B------:R-:W-:Y:S02]  /*25d0*/  LOP3.LUT R18, R14.reuse, 0x3f, RZ, 0xc0, !PT ;  /* 0x0000003f0e127812 */ /* 0x040fe400078ec0ff */
[----:B------:R-:W-:Y:S02]  /*25e0*/  SHF.R.U32.HI R22, RZ, 0x1, R19 ;  /* 0x00000001ff167819 */ /* 0x000fe40000011613 */
[----:B------:R-:W-:Y:S02]  /*25f0*/  LOP3.LUT R19, R14, 0x3f, RZ, 0xc, !PT ;  /* 0x0000003f0e137812 */ /* 0x000fe400078e0cff */
[CC--:B------:R-:W-:Y:S02]  /*2600*/  SHF.L.U64.HI R26, R23.reuse, R18.reuse, R15 ;  /* 0x00000012171a7219 */ /* 0x0c0fe4000001020f */
[----:B------:R-:W-:-:S02]  /*2610*/  SHF.L.U32 R18, R23, R18, RZ ;  /* 0x0000001217127219 */ /* 0x000fc400000006ff */
[-CC-:B------:R-:W-:Y:S02]  /*2620*/  SHF.R.U64 R15, R20, R19.reuse, R22.reuse ;  /* 0x00000013140f7219 */ /* 0x180fe40000001216 */
[----:B------:R-:W-:Y:S02]  /*2630*/  SHF.R.U32.HI R19, RZ, R19, R22 ;  /* 0x00000013ff137219 */ /* 0x000fe40000011616 */
[----:B------:R-:W-:Y:S02]  /*2640*/  LOP3.LUT R23, R18, R15, RZ, 0xfc, !PT ;  /* 0x0000000f12177212 */ /* 0x000fe400078efcff */
[----:B------:R-:W-:-:S07]  /*2650*/  LOP3.LUT R15, R26, R19, RZ, 0xfc, !PT ;  /* 0x000000131a0f7212 */ /* 0x000fce00078efcff */
.L_x_31:
[----:B------:R-:W-:Y:S05]  /*2660*/  BSYNC.RECONVERGENT B3 ;  /* 0x0000000000037941 */ /* 0x000fea0003800200 */
.L_x_30:
[----:B------:R-:W-:-:S04]  /*2670*/  IMAD.WIDE.U32 R20, R23, 0x2168c235, RZ ;  /* 0x2168c23517147825 */ /* 0x000fc800078e00ff */
[----:B------:R-:W-:Y:S01]  /*2680*/  IMAD.MOV.U32 R18, RZ, RZ, R21 ;  /* 0x000000ffff127224 */ /* 0x000fe200078e0015 */
[----:B------:R-:W-:Y:S01]  /*2690*/  IADD3 RZ, P1, PT, R20, R20, RZ ;  /* 0x0000001414ff7210 */ /* 0x000fe20007f3e0ff */
[----:B------:R-:W-:Y:S02]  /*26a0*/  IMAD.MOV.U32 R19, RZ, RZ, RZ ;  /* 0x000000ffff137224 */ /* 0x000fe400078e00ff */
[----:B------:R-:W-:-:S04]  /*26b0*/  IMAD.HI.U32 R21, R15, -0x36f0255e, RZ ;  /* 0xc90fdaa20f157827 */ /* 0x000fc800078e00ff */
[----:B------:R-:W-:-:S04]  /*26c0*/  IMAD.WIDE.U32 R18, R23, -0x36f0255e, R18 ;  /* 0xc90fdaa217127825 */ /* 0x000fc800078e0012 */
[C---:B------:R-:W-:Y:S02]  /*26d0*/  IMAD R23, R15.reuse, -0x36f0255e, RZ ;  /* 0xc90fdaa20f177824 */ /* 0x040fe400078e02ff */
[----:B------:R-:W-:-:S04]  /*26e0*/  IMAD.WIDE.U32 R18, P2, R15, 0x2168c235, R18 ;  /* 0x2168c2350f127825 */ /* 0x000fc80007840012 */
[----:B------:R-:W-:Y:S01]  /*26f0*/  IMAD.X R15, RZ, RZ, R21, P2 ;  /* 0x000000ffff0f7224 */ /* 0x000fe200010e0615 */
[----:B------:R-:W-:Y:S02]  /*2700*/  IADD3 R19, P2, PT, R23, R19, RZ ;  /* 0x0000001317137210 */ /* 0x000fe40007f5e0ff */
[----:B------:R-:W-:Y:S02]  /*2710*/  IADD3.X RZ, P1, PT, R18, R18, RZ, P1, !PT ;  /* 0x0000001212ff7210 */ /* 0x000fe40000f3e4ff */
[C---:B------:R-:W-:Y:S01]  /*2720*/  ISETP.GT.U32.AND P3, PT, R19.reuse, RZ, PT ;  /* 0x000000ff1300720c */ /* 0x040fe20003f64070 */
[----:B------:R-:W-:Y:S01]  /*2730*/  IMAD.X R15, RZ, RZ, R15, P2 ;  /* 0x000000ffff0f7224 */ /* 0x000fe200010e060f */
[----:B------:R-:W-:-:S04]  /*2740*/  IADD3.X R18, P2, PT, R19, R19, RZ, P1, !PT ;  /* 0x0000001313127210 */ /* 0x000fc80000f5e4ff */
[C---:B------:R-:W-:Y:S01]  /*2750*/  ISETP.GT.AND.EX P1, PT, R15.reuse, RZ, PT, P3 ;  /* 0x000000ff0f00720c */ /* 0x040fe20003f24330 */
[----:B------:R-:W-:-:S03]  /*2760*/  IMAD.X R20, R15, 0x1, R15, P2 ;  /* 0x000000010f147824 */ /* 0x000fc600010e060f */
[----:B------:R-:W-:Y:S02]  /*2770*/  SEL R18, R18, R19, P1 ;  /* 0x0000001312127207 */ /* 0x000fe40000800000 */
[----:B------:R-:W-:Y:S02]  /*2780*/  SEL R15, R20, R15, P1 ;  /* 0x0000000f140f7207 */ /* 0x000fe40000800000 */
[----:B------:R-:W-:Y:S02]  /*2790*/  IADD3 R26, P2, PT, R18, 0x1, RZ ;  /* 0x00000001121a7810 */ /* 0x000fe40007f5e0ff */
[----:B------:R-:W-:Y:S02]  /*27a0*/  SEL R19, RZ, 0xffffffff, !P1 ;  /* 0xffffffffff137807 */ /* 0x000fe40004800000 */
[----:B------:R-:W-:Y:S01]  /*27b0*/  LOP3.LUT P1, R17, R17, 0x80000000, RZ, 0xc0, !PT ;  /* 0x8000000011117812 */ /* 0x000fe2000782c0ff */
[----:B------:R-:W-:Y:S02]  /*27c0*/  IMAD.X R15, RZ, RZ, R15, P2 ;  /* 0x000000ffff0f7224 */ /* 0x000fe400010e060f */
[----:B------:R-:W-:Y:S01]  /*27d0*/  IMAD.IADD R14, R19, 0x1, -R14 ;  /* 0x00000001130e7824 */ /* 0x000fe200078e0a0e */
[----:B------:R-:W-:-:S02]  /*27e0*/  SHF.R.U32.HI R19, RZ, 0x1e, R13 ;  /* 0x0000001eff137819 */ /* 0x000fc4000001160d */
[----:B------:R-:W-:Y:S01]  /*27f0*/  SHF.R.U64 R26, R26, 0xa, R15 ;  /* 0x0000000a1a1a7819 */ /* 0x000fe2000000120f */
[----:B------:R-:W-:Y:S01]  /*2800*/  IMAD.SHL.U32 R14, R14, 0x100000, RZ ;  /* 0x001000000e0e7824 */ /* 0x000fe200078e00ff */
[----:B------:R-:W-:Y:S02]  /*2810*/  LEA.HI R12, R12, R19, RZ, 0x1 ;  /* 0x000000130c0c7211 */ /* 0x000fe400078f08ff */
[----:B------:R-:W-:Y:S02]  /*2820*/  IADD3 R26, P2, PT, R26, 0x1, RZ ;  /* 0x000000011a1a7810 */ /* 0x000fe40007f5e0ff */
[----:B------:R-:W-:Y:S01]  /*2830*/  @!P0 LOP3.LUT R17, R17, 0x80000000, RZ, 0x3c, !PT ;  /* 0x8000000011118812 */ /* 0x000fe200078e3cff */
[----:B------:R-:W-:Y:S01]  /*2840*/  @P1 IMAD.MOV R12, RZ, RZ, -R12 ;  /* 0x000000ffff0c1224 */ /* 0x000fe200078e0a0c */
[----:B------:R-:W-:-:S04]  /*2850*/  LEA.HI.X R15, R15, RZ, RZ, 0x16, P2 ;  /* 0x000000ff0f0f7211 */ /* 0x000fc800010fb4ff */
[--C-:B------:R-:W-:Y:S02]  /*2860*/  SHF.R.U64 R26, R26, 0x1, R15.reuse ;  /* 0x000000011a1a7819 */ /* 0x100fe4000000120f */
[----:B------:R-:W-:Y:S02]  /*2870*/  SHF.R.U32.HI R13, RZ, 0x1, R15 ;  /* 0x00000001ff0d7819 */ /* 0x000fe4000001160f */
[----:B------:R-:W-:-:S04]  /*2880*/  IADD3 R26, P2, P3, RZ, RZ, R26 ;  /* 0x000000ffff1a7210 */ /* 0x000fc80007b5e01a */
[----:B------:R-:W-:-:S04]  /*2890*/  IADD3.X R14, PT, PT, R14, 0x3fe00000, R13, P2, P3 ;  /* 0x3fe000000e0e7810 */ /* 0x000fc800017e640d */
[----:B------:R-:W-:-:S07]  /*28a0*/  LOP3.LUT R27, R14, R17, RZ, 0xfc, !PT ;  /* 0x000000110e1b7212 */ /* 0x000fce00078efcff */
.L_x_25:
[----:B------:R-:W-:-:S04]  /*28b0*/  IMAD.MOV.U32 R17, RZ, RZ, 0x0 ;  /* 0x00000000ff117424 */ /* 0x000fc800078e00ff */
[----:B------:R-:W-:Y:S05]  /*28c0*/  RET.REL.NODEC R16 `(_Z8problem3PiS_P7double4S1_Pb) ;  /* 0xffffffd410cc7950 */ /* 0x000fea0003c3ffff */
.L_x_32:
        /* <DEDUP_REMOVED lines=11> */
.L_x_92:


//--------------------- .text._Z7update2PiS_S_P7double4S1_S_ --------------------------
	.section	.text._Z7update2PiS_S_P7double4S1_S_,"ax",@progbits
	.align	128
        .global         _Z7update2PiS_S_P7double4S1_S_
        .type           _Z7update2PiS_S_P7double4S1_S_,@function
        .size           _Z7update2PiS_S_P7double4S1_S_,(.L_x_100 - _Z7update2PiS_S_P7double4S1_S_)
        .other          _Z7update2PiS_S_P7double4S1_S_,@"STO_CUDA_ENTRY STV_DEFAULT"
_Z7update2PiS_S_P7double4S1_S_:
.text._Z7update2PiS_S_P7double4S1_S_:
[----:B------:R-:W-:Y:S01]  /*0000*/  LDC R1, c[0x0][0x37c] ;  /* 0x0000df00ff017b82 */ /* 0x000fe20000000800 */
[----:B------:R-:W0:Y:S07]  /*0010*/  S2R R17, SR_TID.X ;  /* 0x0000000000117919 */ /* 0x000e2e0000002100 */
[----:B------:R-:W0:Y:S01]  /*0020*/  LDC.64 R4, c[0x0][0x3a0] ;  /* 0x0000e800ff047b82 */ /* 0x000e220000000a00 */
[----:B------:R-:W1:Y:S07]  /*0030*/  LDCU.64 UR4, c[0x0][0x358] ;  /* 0x00006b00ff0477ac */ /* 0x000e6e0008000a00 */
[----:B------:R-:W2:Y:S01]  /*0040*/  LDC.64 R2, c[0x0][0x398] ;  /* 0x0000e600ff027b82 */ /* 0x000ea20000000a00 */
[----:B0-----:R-:W-:-:S04]  /*0050*/  IMAD.WIDE.U32 R4, R17, 0x20, R4 ;  /* 0x0000002011047825 */ /* 0x001fc800078e0004 */
[C---:B--2---:R-:W-:Y:S01]  /*0060*/  IMAD.WIDE.U32 R6, R17.reuse, 0x20, R2 ;  /* 0x0000002011067825 */ /* 0x044fe200078e0002 */
[----:B-1----:R-:W2:Y:S04]  /*0070*/  LDG.E.128 R8, desc[UR4][R4.64] ;  /* 0x0000000404087981 */ /* 0x002ea8000c1e1d00 */
[----:B------:R-:W2:Y:S02]  /*0080*/  LDG.E.128 R12, desc[UR4][R6.64] ;  /* 0x00000004060c7981 */ /* 0x000ea4000c1e1d00 */
[----:B--2---:R-:W-:Y:S02]  /*0090*/  DFMA R8, R8, 60, R12 ;  /* 0x404e00000808782b */ /* 0x004fe4000000000c */
[----:B------:R-:W-:Y:S01]  /*00a0*/  DFMA R10, R10, 60, R14 ;  /* 0x404e00000a0a782b */ /* 0x000fe2000000000e */
[----:B------:R-:W2:Y:S06]  /*00b0*/  LDG.E.64 R14, desc[UR4][R6.64+0x10] ;  /* 0x00001004060e7981 */ /* 0x000eac000c1e1b00 */
[----:B------:R0:W-:Y:S04]  /*00c0*/  STG.E.128 desc[UR4][R6.64], R8 ;  /* 0x0000000806007986 */ /* 0x0001e8000c101d04 */
[----:B------:R-:W2:Y:S01]  /*00d0*/  LDG.E.64 R12, desc[UR4][R4.64+0x10] ;  /* 0x00001004040c7981 */ /* 0x000ea2000c1e1b00 */
[----:B------:R-:W-:Y:S01]  /*00e0*/  ISETP.NE.AND P0, PT, R17, RZ, PT ;  /* 0x000000ff1100720c */ /* 0x000fe20003f05270 */
[----:B--2---:R-:W-:-:S07]  /*00f0*/  DFMA R12, R12, 60, R14 ;  /* 0x404e00000c0c782b */ /* 0x004fce000000000e */
[----:B------:R0:W-:Y:S01]  /*0100*/  STG.E.64 desc[UR4][R6.64+0x10], R12 ;  /* 0x0000100c06007986 */ /* 0x0001e2000c101b04 */
[----:B------:R-:W-:Y:S06]  /*0110*/  BAR.SYNC.DEFER_BLOCKING 0x0 ;  /* 0x0000000000007b1d */ /* 0x000fec0000010000 */
[----:B------:R-:W-:Y:S05]  /*0120*/  @P0 EXIT ;  /* 0x000000000000094d */ /* 0x000fea0003800000 */
[----:B0-----:R-:W0:Y:S02]  /*0130*/  LDC.64 R12, c[0x0][0x3a8] ;  /* 0x0000ea00ff0c7b82 */ /* 0x001e240000000a00 */
[----:B0-----:R-:W2:Y:S02]  /*0140*/  LDG.E R0, desc[UR4][R12.64] ;  /* 0x000000040c007981 */ /* 0x001ea4000c1e1900 */
[----:B--2---:R-:W-:-:S13]  /*0150*/  ISETP.GT.AND P0, PT, R0, -0x1, PT ;  /* 0xffffffff0000780c */ /* 0x004fda0003f04270 */
[----:B------:R-:W-:Y:S05]  /*0160*/  @P0 EXIT ;  /* 0x000000000000094d */ /* 0x000fea0003800000 */
[----:B------:R-:W0:Y:S08]  /*0170*/  LDC.64 R16, c[0x0][0x388] ;  /* 0x0000e200ff107b82 */ /* 0x000e300000000a00 */
[----:B------:R-:W1:Y:S01]  /*0180*/  LDC.64 R20, c[0x0][0x390] ;  /* 0x0000e400ff147b82 */ /* 0x000e620000000a00 */
[----:B0-----:R-:W2:Y:S04]  /*0190*/  LDG.E R17, desc[UR4][R16.64] ;  /* 0x0000000410117981 */ /* 0x001ea8000c1e1900 */
[----:B-1----:R-:W3:Y:S01]  /*01a0*/  LDG.E R21, desc[UR4][R20.64] ;  /* 0x0000000414157981 */ /* 0x002ee2000c1e1900 */
[----:B--2---:R-:W-:-:S05]  /*01b0*/  IMAD.WIDE R18, R17, 0x20, R2 ;  /* 0x0000002011127825 */ /* 0x004fca00078e0202 */
[----:B------:R-:W2:Y:S01]  /*01c0*/  LDG.E.128 R4, desc[UR4][R18.64] ;  /* 0x0000000412047981 */ /* 0x000ea2000c1e1d00 */
[----:B---3--:R-:W-:-:S03]  /*01d0*/  IMAD.WIDE R22, R21, 0x20, R2 ;  /* 0x0000002015167825 */ /* 0x008fc600078e0202 */
[----:B------:R-:W3:Y:S04]  /*01e0*/  LDG.E.64 R24, desc[UR4][R18.64+0x10] ;  /* 0x0000100412187981 */ /* 0x000ee8000c1e1b00 */
[----:B------:R-:W2:Y:S01]  /*01f0*/  LDG.E.128 R8, desc[UR4][R22.64] ;  /* 0x0000000416087981 */ /* 0x000ea2000c1e1d00 */
[----:B------:R-:W0:Y:S03]  /*0200*/  LDC.64 R2, c[0x0][0x380] ;  /* 0x0000e000ff027b82 */ /* 0x000e260000000a00 */
[----:B------:R-:W3:Y:S04]  /*0210*/  LDG.E.64 R26, desc[UR4][R22.64+0x10] ;  /* 0x00001004161a7981 */ /* 0x000ee8000c1e1b00 */
[----:B0-----:R-:W4:Y:S01]  /*0220*/  LDG.E R15, desc[UR4][R2.64] ;  /* 0x00000004020f7981 */ /* 0x001f22000c1e1900 */
[----:B------:R-:W-:Y:S01]  /*0230*/  UMOV UR6, 0x1e900000 ;  /* 0x1e90000000067882 */ /* 0x000fe20000000000 */
[----:B------:R-:W-:Y:S01]  /*0240*/  UMOV UR7, 0x42d6bcc4 ;  /* 0x42d6bcc400077882 */ /* 0x000fe20000000000 */
[----:B--2---:R-:W-:-:S02]  /*0250*/  DADD R6, R6, -R10 ;  /* 0x0000000006067229 */ /* 0x004fc4000000080a */
[----:B------:R-:W-:-:S06]  /*0260*/  DADD R4, R4, -R8 ;  /* 0x0000000004047229 */ /* 0x000fcc0000000808 */
[----:B------:R-:W-:Y:S02]  /*0270*/  DMUL R6, R6, R6 ;  /* 0x0000000606067228 */ /* 0x000fe40000000000 */
[----:B---3--:R-:W-:-:S06]  /*0280*/  DADD R24, R24, -R26 ;  /* 0x0000000018187229 */ /* 0x008fcc000000081a */
[----:B------:R-:W-:-:S08]  /*0290*/  DFMA R6, R4, R4, R6 ;  /* 0x000000040406722b */ /* 0x000fd00000000006 */
[----:B------:R-:W-:-:S08]  /*02a0*/  DFMA R6, R24, R24, R6 ;  /* 0x000000181806722b */ /* 0x000fd00000000006 */
[----:B------:R-:W-:Y:S01]  /*02b0*/  DSETP.GEU.AND P0, PT, R6, UR6, PT ;  /* 0x0000000606007e2a */ /* 0x000fe2000bf0e000 */
[----:B----4-:R-:W-:-:S13]  /*02c0*/  IADD3 R5, PT, PT, R15, 0x1, RZ ;  /* 0x000000010f057810 */ /* 0x010fda0007ffe0ff */
[----:B------:R-:W-:Y:S04]  /*02d0*/  @!P0 STG.E desc[UR4][R12.64], R15 ;  /* 0x0000000f0c008986 */ /* 0x000fe8000c101904 */
[----:B------:R-:W-:Y:S01]  /*02e0*/  STG.E desc[UR4][R2.64], R5 ;  /* 0x0000000502007986 */ /* 0x000fe2000c101904 */
[----:B------:R-:W-:Y:S05]  /*02f0*/  EXIT ;  /* 0x000000000000794d */ /* 0x000fea0003800000 */
.L_x_33:
        /* <DEDUP_REMOVED lines=16> */
.L_x_100:


//--------------------- .text._Z8problem2PiS_P7double4S1_S_ --------------------------
	.section	.text._Z8problem2PiS_P7double4S1_S_,"ax",@progbits
	.align	128
        .global         _Z8problem2PiS_P7double4S1_S_
        .type           _Z8problem2PiS_P7double4S1_S_,@function
        .size           _Z8problem2PiS_P7double4S1_S_,(.L_x_95 - _Z8problem2PiS_P7double4S1_S_)
        .other          _Z8problem2PiS_P7double4S1_S_,@"STO_CUDA_ENTRY STV_DEFAULT"
_Z8problem2PiS_P7double4S1_S_:
.text._Z8problem2PiS_P7double4S1_S_:
[----:B------:R-:W0:Y:S08]  /*0000*/  LDC R1, c[0x0][0x37c] ;  /* 0x0000df00ff017b82 */ /* 0x000e300000000800 */
[----:B------:R-:W1:Y:S01]  /*0010*/  LDC.64 R2, c[0x0][0x3a0] ;  /* 0x0000e800ff027b82 */ /* 0x000e620000000a00 */
[----:B------:R-:W1:Y:S01]  /*0020*/  LDCU.64 UR6, c[0x0][0x358] ;  /* 0x00006b00ff0677ac */ /* 0x000e620008000a00 */
[----:B0-----:R-:W-:Y:S01]  /*0030*/  VIADD R1, R1, 0xffffffd8 ;  /* 0xffffffd801017836 */ /* 0x001fe20000000000 */
[----:B-1----:R-:W2:Y:S02]  /*0040*/  LDG.E R2, desc[UR6][R2.64] ;  /* 0x0000000602027981 */ /* 0x002ea4000c1e1900 */
[----:B--2---:R-:W-:-:S13]  /*0050*/  ISETP.GT.AND P0, PT, R2, -0x1, PT ;  /* 0xffffffff0200780c */ /* 0x004fda0003f04270 */
[----:B------:R-:W-:Y:S05]  /*0060*/  @P0 EXIT ;  /* 0x000000000000094d */ /* 0x000fea0003800000 */
        /* <DEDUP_REMOVED lines=36> */
[----:B------:R-:W-:Y:S05]  /*02b0*/  CALL.REL.NOINC `($_Z8problem2PiS_P7double4S1_S_$__internal_accurate_pow) ;  /* 0x00000010005c7944 */ /* 0x000fea0003c00000 */
[----:B------:R-:W-:-:S04]  /*02c0*/  ISETP.GE.AND P0, PT, R13, RZ, PT ;  /* 0x000000ff0d00720c */ /* 0x000fc80003f06270 */
[----:B------:R-:W-:Y:S02]  /*02d0*/  FSEL R14, R14, RZ, P0 ;  /* 0x000000ff0e0e7208 */ /* 0x000fe40000000000 */
[----:B------:R-:W-:-:S07]  /*02e0*/  FSEL R15, R15, -QNAN , P0 ;  /* 0xfff800000f0f7808 */ /* 0x000fce0000000000 */
.L_x_37:
[----:B------:R-:W-:Y:S05]  /*02f0*/  BSYNC.RECONVERGENT B1 ;  /* 0x0000000000017941 */ /* 0x000fea0003800200 */
.L_x_36:
        /* <DEDUP_REMOVED lines=16> */
.L_x_39:
[----:B------:R-:W-:Y:S05]  /*0400*/  BSYNC.RECONVERGENT B1 ;  /* 0x0000000000017941 */ /* 0x000fea0003800200 */
.L_x_38:
        /* <DEDUP_REMOVED lines=29> */
[----:B------:R-:W-:Y:S05]  /*05e0*/  CALL.REL.NOINC `($__internal_1_$__cuda_sm20_div_rn_f64_full) ;  /* 0x0000000800207944 */ /* 0x000fea0003c00000 */
.L_x_42:
        /* <DEDUP_REMOVED lines=23> */
[----:B------:R-:W-:Y:S05]  /*0760*/  CALL.REL.NOINC `($_Z8problem2PiS_P7double4S1_S_$__internal_trig_reduction_slowpathd) ;  /* 0x0000001400d07944 */ /* 0x000fea0003c00000 */
[----:B------:R-:W-:-:S07]  /*0770*/  IMAD.MOV.U32 R28, RZ, RZ, R12 ;  /* 0x000000ffff1c7224 */ /* 0x000fce00078e000c */
.L_x_44:
[----:B------:R-:W-:Y:S05]  /*0780*/  BSYNC.RECONVERGENT B2 ;  /* 0x0000000000027941 */ /* 0x000fea0003800200 */
.L_x_43:
        /* <DEDUP_REMOVED lines=31> */
.L_x_41:
[----:B------:R-:W-:Y:S05]  /*0980*/  BSYNC.RECONVERGENT B1 ;  /* 0x0000000000017941 */ /* 0x000fea0003800200 */
.L_x_40:
        /* <DEDUP_REMOVED lines=23> */
[----:B------:R-:W-:Y:S05]  /*0b00*/  CALL.REL.NOINC `($__internal_1_$__cuda_sm20_div_rn_f64_full) ;  /* 0x0000000000d87944 */ /* 0x000fea0003c00000 */
[----:B------:R-:W-:Y:S02]  /*0b10*/  IMAD.MOV.U32 R10, RZ, RZ, R16 ;  /* 0x000000ffff0a7224 */ /* 0x000fe400078e0010 */
[----:B------:R-:W-:-:S07]  /*0b20*/  IMAD.MOV.U32 R11, RZ, RZ, R17 ;  /* 0x000000ffff0b7224 */ /* 0x000fce00078e0011 */
.L_x_46:
[----:B------:R-:W-:Y:S05]  /*0b30*/  BSYNC.RECONVERGENT B1 ;  /* 0x0000000000017941 */ /* 0x000fea0003800200 */
.L_x_45:
[-C--:B------:R-:W-:Y:S02]  /*0b40*/  DMUL R6, R6, R10.reuse ;  /* 0x0000000a06067228 */ /* 0x080fe40000000000 */
[-C--:B------:R-:W-:Y:S02]  /*0b50*/  DMUL R4, R4, R10.reuse ;  /* 0x0000000a04047228 */ /* 0x080fe40000000000 */
[----:B------:R-:W-:-:S03]  /*0b60*/  DMUL R8, R8, R10 ;  /* 0x0000000a08087228 */ /* 0x000fc60000000000 */
[----:B------:R0:W-:Y:S04]  /*0b70*/  STS.64 [R3], R6 ;  /* 0x0000000603007388 */ /* 0x0001e80000000a00 */
[----:B------:R0:W-:Y:S04]  /*0b80*/  STS.64 [R3+0x8], R4 ;  /* 0x0000080403007388 */ /* 0x0001e80000000a00 */
[----:B------:R0:W-:Y:S02]  /*0b90*/  STS.64 [R3+0x10], R8 ;  /* 0x0000100803007388 */ /* 0x0001e40000000a00 */
.L_x_35:
[----:B------:R-:W-:Y:S05]  /*0ba0*/  BSYNC.RECONVERGENT B0 ;  /* 0x0000000000007941 */ /* 0x000fea0003800200 */
.L_x_34:
[----:B------:R-:W1:Y:S01]  /*0bb0*/  LDCU UR4, c[0x0][0x360] ;  /* 0x00006c00ff0477ac */ /* 0x000e620008000800 */
[----:B------:R-:W-:Y:S01]  /*0bc0*/  BAR.SYNC.DEFER_BLOCKING 0x0 ;  /* 0x0000000000007b1d */ /* 0x000fe20000010000 */
[----:B-1----:R-:W-:-:S09]  /*0bd0*/  UISETP.GE.U32.AND UP0, UPT, UR4, 0x2, UPT ;  /* 0x000000020400788c */ /* 0x002fd2000bf06070 */
[----:B------:R-:W-:Y:S05]  /*0be0*/  BRA.U !UP0, `(.L_x_47) ;  /* 0x00000001085c7547 */ /* 0x000fea000b800000 */
[----:B------:R-:W-:-:S07]  /*0bf0*/  IMAD.U32 R12, RZ, RZ, UR4 ;  /* 0x00000004ff0c7e24 */ /* 0x000fce000f8e00ff */
.L_x_50:
        /* <DEDUP_REMOVED lines=17> */
.L_x_49:
[----:B------:R-:W-:Y:S05]  /*0d10*/  BSYNC.RECONVERGENT B0 ;  /* 0x0000000000007941 */ /* 0x000fea0003800200 */
.L_x_48:
[----:B------:R-:W-:Y:S01]  /*0d20*/  BAR.SYNC.DEFER_BLOCKING 0x0 ;  /* 0x0000000000007b1d */ /* 0x000fe20000010000 */
[----:B------:R-:W-:Y:S01]  /*0d30*/  ISETP.GT.U32.AND P0, PT, R12, 0x3, PT ;  /* 0x000000030c00780c */ /* 0x000fe20003f04070 */
[----:B------:R-:W-:-:S12]  /*0d40*/  IMAD.MOV.U32 R12, RZ, RZ, R14 ;  /* 0x000000ffff0c7224 */ /* 0x000fd800078e000e */
[----:B------:R-:W-:Y:S05]  /*0d50*/  @P0 BRA `(.L_x_50) ;  /* 0xfffffffc00a80947 */ /* 0x000fea000383ffff */
.L_x_47:
        /* <DEDUP_REMOVED lines=17> */
        .weak           $__internal_1_$__cuda_sm20_div_rn_f64_full
        .type           $__internal_1_$__cuda_sm20_div_rn_f64_full,@function
        .size           $__internal_1_$__cuda_sm20_div_rn_f64_full,($_Z8problem2PiS_P7double4S1_S_$__internal_accurate_pow - $__internal_1_$__cuda_sm20_div_rn_f64_full)
$__internal_1_$__cuda_sm20_div_rn_f64_full:
        /* <DEDUP_REMOVED lines=66> */
.L_x_52:
        /* <DEDUP_REMOVED lines=16> */
.L_x_55:
[----:B------:R-:W-:Y:S01]  /*1390*/  LOP3.LUT R21, R15, 0x80000, RZ, 0xfc, !PT ;  /* 0x000800000f157812 */ /* 0x000fe200078efcff */
[----:B------:R-:W-:Y:S01]  /*13a0*/  IMAD.MOV.U32 R20, RZ, RZ, R14 ;  /* 0x000000ffff147224 */ /* 0x000fe200078e000e */
[----:B------:R-:W-:Y:S06]  /*13b0*/  BRA `(.L_x_53) ;  /* 0x0000000000087947 */ /* 0x000fec0003800000 */
.L_x_54:
[----:B------:R-:W-:Y:S01]  /*13c0*/  LOP3.LUT R21, R13, 0x80000, RZ, 0xfc, !PT ;  /* 0x000800000d157812 */ /* 0x000fe200078efcff */
[----:B------:R-:W-:-:S07]  /*13d0*/  IMAD.MOV.U32 R20, RZ, RZ, R12 ;  /* 0x000000ffff147224 */ /* 0x000fce00078e000c */
.L_x_53:
[----:B------:R-:W-:Y:S05]  /*13e0*/  BSYNC.RECONVERGENT B2 ;  /* 0x0000000000027941 */ /* 0x000fea0003800200 */
.L_x_51:
[----:B------:R-:W-:Y:S02]  /*13f0*/  IMAD.MOV.U32 R31, RZ, RZ, 0x0 ;  /* 0x00000000ff1f7424 */ /* 0x000fe400078e00ff */
[----:B------:R-:W-:Y:S02]  /*1400*/  IMAD.MOV.U32 R16, RZ, RZ, R20 ;  /* 0x000000ffff107224 */ /* 0x000fe400078e0014 */
[----:B------:R-:W-:Y:S01]  /*1410*/  IMAD.MOV.U32 R17, RZ, RZ, R21 ;  /* 0x000000ffff117224 */ /* 0x000fe200078e0015 */
[----:B------:R-:W-:Y:S06]  /*1420*/  RET.REL.NODEC R30 `(_Z8problem2PiS_P7double4S1_S_) ;  /* 0xffffffe81ef47950 */ /* 0x000fec0003c3ffff */
        .type           $_Z8problem2PiS_P7double4S1_S_$__internal_accurate_pow,@function
        .size           $_Z8problem2PiS_P7double4S1_S_$__internal_accurate_pow,($_Z8problem2PiS_P7double4S1_S_$__internal_trig_reduction_slowpathd - $_Z8problem2PiS_P7double4S1_S_$__internal_accurate_pow)
$_Z8problem2PiS_P7double4S1_S_$__internal_accurate_pow:
        /* <DEDUP_REMOVED lines=162> */
.L_x_56:
[----:B------:R-:W-:Y:S01]  /*1e50*/  DFMA R20, R20, R14, R14 ;  /* 0x0000000e1414722b */ /* 0x000fe2000000000e */
[----:B------:R-:W-:Y:S01]  /*1e60*/  IMAD.MOV.U32 R35, RZ, RZ, 0x0 ;  /* 0x00000000ff237424 */ /* 0x000fe200078e00ff */
[----:B------:R-:W-:-:S08]  /*1e70*/  DSETP.NEU.AND P0, PT, |R14|, +INF , PT ;  /* 0x7ff000000e00742a */ /* 0x000fd00003f0d200 */
[----:B------:R-:W-:Y:S02]  /*1e80*/  FSEL R14, R14, R20, !P0 ;  /* 0x000000140e0e7208 */ /* 0x000fe40004000000 */
[----:B------:R-:W-:Y:S01]  /*1e90*/  FSEL R15, R15, R21, !P0 ;  /* 0x000000150f0f7208 */ /* 0x000fe20004000000 */
[----:B------:R-:W-:Y:S06]  /*1ea0*/  RET.REL.NODEC R34 `(_Z8problem2PiS_P7double4S1_S_) ;  /* 0xffffffe022547950 */ /* 0x000fec0003c3ffff */
        .type           $_Z8problem2PiS_P7double4S1_S_$__internal_trig_reduction_slowpathd,@function
        .size           $_Z8problem2PiS_P7double4S1_S_$__internal_trig_reduction_slowpathd,(.L_x_95 - $_Z8problem2PiS_P7double4S1_S_$__internal_trig_reduction_slowpathd)
$_Z8problem2PiS_P7double4S1_S_$__internal_trig_reduction_slowpathd:
        /* <DEDUP_REMOVED lines=24> */
.L_x_61:
        /* <DEDUP_REMOVED lines=29> */
.L_x_60:
[----:B------:R-:W-:-:S05]  /*2200*/  LOP3.LUT R12, R22, 0x7ff, RZ, 0xc0, !PT ;  /* 0x000007ff160c7812 */ /* 0x000fca00078ec0ff */
[----:B------:R-:W-:-:S05]  /*2210*/  VIADD R12, R12, 0xfffffc00 ;  /* 0xfffffc000c0c7836 */ /* 0x000fca0000000000 */
[----:B------:R-:W-:Y:S02]  /*2220*/  SHF.R.U32.HI R13, RZ, 0x6, R12 ;  /* 0x00000006ff0d7819 */ /* 0x000fe4000001160c */
[----:B------:R-:W-:Y:S02]  /*2230*/  ISETP.GE.U32.AND P0, PT, R12, 0x80, PT ;  /* 0x000000800c00780c */ /* 0x000fe40003f06070 */
[----:B------:R-:W-:-:S04]  /*2240*/  IADD3 R13, PT, PT, -R13, 0x13, RZ ;  /* 0x000000130d0d7810 */ /* 0x000fc80007ffe1ff */
[----:B------:R-:W-:-:S07]  /*2250*/  SEL R21, R13, 0x12, P0 ;  /* 0x000000120d157807 */ /* 0x000fce0000000000 */
.L_x_59:
[----:B------:R-:W-:Y:S05]  /*2260*/  BSYNC.RECONVERGENT B3 ;  /* 0x0000000000037941 */ /* 0x000fea0003800200 */
.L_x_58:
        /* <DEDUP_REMOVED lines=63> */
.L_x_63:
[----:B------:R-:W-:Y:S05]  /*2660*/  BSYNC.RECONVERGENT B3 ;  /* 0x0000000000037941 */ /* 0x000fea0003800200 */
.L_x_62:
        /* <DEDUP_REMOVED lines=36> */
.L_x_57:
[----:B------:R-:W-:-:S04]  /*28b0*/  IMAD.MOV.U32 R17, RZ, RZ, 0x0 ;  /* 0x00000000ff117424 */ /* 0x000fc800078e00ff */
[----:B------:R-:W-:Y:S05]  /*28c0*/  RET.REL.NODEC R16 `(_Z8problem2PiS_P7double4S1_S_) ;  /* 0xffffffd410cc7950 */ /* 0x000fea0003c3ffff */
.L_x_64:
        /* <DEDUP_REMOVED lines=11> */
.L_x_95:


//--------------------- .text._Z7update1PiS_S_P7double4S1_Pd --------------------------
	.section	.text._Z7update1PiS_S_P7double4S1_Pd,"ax",@progbits
	.align	128
        .global         _Z7update1PiS_S_P7double4S1_Pd
        .type           _Z7update1PiS_S_P7double4S1_Pd,@function
        .size           _Z7update1PiS_S_P7double4S1_Pd,(.L_x_102 - _Z7update1PiS_S_P7double4S1_Pd)
        .other          _Z7update1PiS_S_P7double4S1_Pd,@"STO_CUDA_ENTRY STV_DEFAULT"
_Z7update1PiS_S_P7double4S1_Pd:
.text._Z7update1PiS_S_P7double4S1_Pd:
        /* <DEDUP_REMOVED lines=19> */
[----:B------:R-:W1:Y:S08]  /*0130*/  LDC.64 R14, c[0x0][0x388] ;  /* 0x0000e200ff0e7b82 */ /* 0x000e700000000a00 */
[----:B------:R-:W2:Y:S01]  /*0140*/  LDC.64 R18, c[0x0][0x390] ;  /* 0x0000e400ff127b82 */ /* 0x000ea20000000a00 */
[----:B-1----:R-:W3:Y:S04]  /*0150*/  LDG.E R15, desc[UR4][R14.64] ;  /* 0x000000040e0f7981 */ /* 0x002ee8000c1e1900 */
[----:B--2---:R-:W2:Y:S01]  /*0160*/  LDG.E R19, desc[UR4][R18.64] ;  /* 0x0000000412137981 */ /* 0x004ea2000c1e1900 */
[----:B---3--:R-:W-:-:S05]  /*0170*/  IMAD.WIDE R16, R15, 0x20, R2 ;  /* 0x000000200f107825 */ /* 0x008fca00078e0202 */
[----:B0-----:R-:W3:Y:S01]  /*0180*/  LDG.E.128 R4, desc[UR4][R16.64] ;  /* 0x0000000410047981 */ /* 0x001ee2000c1e1d00 */
[----:B--2---:R-:W-:-:S03]  /*0190*/  IMAD.WIDE R20, R19, 0x20, R2 ;  /* 0x0000002013147825 */ /* 0x004fc600078e0202 */
[----:B------:R-:W2:Y:S04]  /*01a0*/  LDG.E.64 R22, desc[UR4][R16.64+0x10] ;  /* 0x0000100410167981 */ /* 0x000ea8000c1e1b00 */
[----:B------:R-:W3:Y:S01]  /*01b0*/  LDG.E.128 R8, desc[UR4][R20.64] ;  /* 0x0000000414087981 */ /* 0x000ee2000c1e1d00 */
[----:B------:R-:W0:Y:S03]  /*01c0*/  LDC.64 R2, c[0x0][0x3a8] ;  /* 0x0000ea00ff027b82 */ /* 0x000e260000000a00 */
[----:B------:R-:W2:Y:S04]  /*01d0*/  LDG.E.64 R24, desc[UR4][R20.64+0x10] ;  /* 0x0000100414187981 */ /* 0x000ea8000c1e1b00 */
[----:B0-----:R-:W4:Y:S01]  /*01e0*/  LDG.E.64 R12, desc[UR4][R2.64] ;  /* 0x00000004020c7981 */ /* 0x001f22000c1e1b00 */
[----:B---3--:R-:W-:-:S02]  /*01f0*/  DADD R6, R6, -R10 ;  /* 0x0000000006067229 */ /* 0x008fc4000000080a */
[----:B------:R-:W-:-:S06]  /*0200*/  DADD R4, R4, -R8 ;  /* 0x0000000004047229 */ /* 0x000fcc0000000808 */
[----:B------:R-:W-:Y:S02]  /*0210*/  DMUL R6, R6, R6 ;  /* 0x0000000606067228 */ /* 0x000fe40000000000 */
[----:B--2---:R-:W-:-:S06]  /*0220*/  DADD R22, R22, -R24 ;  /* 0x0000000016167229 */ /* 0x004fcc0000000818 */
[----:B------:R-:W-:Y:S01]  /*0230*/  DFMA R6, R4, R4, R6 ;  /* 0x000000040406722b */ /* 0x000fe20000000006 */
[----:B------:R-:W0:Y:S07]  /*0240*/  LDC.64 R4, c[0x0][0x380] ;  /* 0x0000e000ff047b82 */ /* 0x000e2e0000000a00 */
[----:B------:R-:W-:-:S08]  /*0250*/  DFMA R6, R22, R22, R6 ;  /* 0x000000161606722b */ /* 0x000fd00000000006 */
[----:B----4-:R-:W-:-:S14]  /*0260*/  DSETP.GEU.AND P0, PT, R6, R12, PT ;  /* 0x0000000c0600722a */ /* 0x010fdc0003f0e000 */
[----:B------:R-:W-:Y:S04]  /*0270*/  @!P0 STG.E.64 desc[UR4][R2.64], R6 ;  /* 0x0000000602008986 */ /* 0x000fe8000c101b04 */
[----:B0-----:R-:W2:Y:S02]  /*0280*/  LDG.E R0, desc[UR4][R4.64] ;  /* 0x0000000404007981 */ /* 0x001ea4000c1e1900 */
[----:B--2---:R-:W-:-:S05]  /*0290*/  IADD3 R9, PT, PT, R0, 0x1, RZ ;  /* 0x0000000100097810 */ /* 0x004fca0007ffe0ff */
[----:B------:R-:W-:Y:S01]  /*02a0*/  STG.E desc[UR4][R4.64], R9 ;  /* 0x0000000904007986 */ /* 0x000fe2000c101904 */
[----:B------:R-:W-:Y:S05]  /*02b0*/  EXIT ;  /* 0x000000000000794d */ /* 0x000fea0003800000 */
.L_x_65:
        /* <DEDUP_REMOVED lines=12> */
.L_x_102:


//--------------------- .text._Z8problem1PiP7double4S1_ --------------------------
	.section	.text._Z8problem1PiP7double4S1_,"ax",@progbits
	.align	128
        .global         _Z8problem1PiP7double4S1_
        .type           _Z8problem1PiP7double4S1_,@function
        .size           _Z8problem1PiP7double4S1_,(.L_x_97 - _Z8problem1PiP7double4S1_)
        .other          _Z8problem1PiP7double4S1_,@"STO_CUDA_ENTRY STV_DEFAULT"
_Z8problem1PiP7double4S1_:
.text._Z8problem1PiP7double4S1_:
[----:B------:R-:W-:Y:S08]  /*0000*/  LDC R1, c[0x0][0x37c] ;  /* 0x0000df00ff017b82 */ /* 0x000ff00000000800 */
[----:B------:R-:W0:Y:S01]  /*0010*/  LDC.64 R2, c[0x0][0x380] ;  /* 0x0000e000ff027b82 */ /* 0x000e220000000a00 */
[----:B------:R-:W0:Y:S02]  /*0020*/  LDCU.64 UR6, c[0x0][0x358] ;  /* 0x00006b00ff0677ac */ /* 0x000e240008000a00 */
[----:B0-----:R-:W2:Y:S01]  /*0030*/  LDG.E R3, desc[UR6][R2.64] ;  /* 0x0000000602037981 */ /* 0x001ea2000c1e1900 */
[----:B------:R-:W-:Y:S01]  /*0040*/  MOV R0, 0x400 ;  /* 0x0000040000007802 */ /* 0x000fe20000000f00 */
[----:B------:R-:W-:Y:S01]  /*0050*/  BSSY.RECONVERGENT B0, `(.L_x_66) ;  /* 0x000008a000007945 */ /* 0x000fe20003800200 */
[----:B------:R-:W0:Y:S01]  /*0060*/  S2R R5, SR_CgaCtaId ;  /* 0x0000000000057919 */ /* 0x000e220000008800 */
[----:B------:R-:W1:Y:S01]  /*0070*/  S2R R4, SR_TID.X ;  /* 0x0000000000047919 */ /* 0x000e620000002100 */
[----:B0-----:R-:W-:-:S02]  /*0080*/  LEA R5, R5, R0, 0x18 ;  /* 0x0000000005057211 */ /* 0x001fc400078ec0ff */
        /* <DEDUP_REMOVED lines=18> */
[----:B------:R-:W-:Y:S01]  /*01b0*/  DADD R12, -R8, R12 ;  /* 0x00000000080c7229 */ /* 0x000fe2000000010c */
[----:B------:R-:W-:Y:S02]  /*01c0*/  IMAD.MOV.U32 R14, RZ, RZ, 0x0 ;  /* 0x00000000ff0e7424 */ /* 0x000fe400078e00ff */
[----:B------:R-:W-:-:S03]  /*01d0*/  IMAD.MOV.U32 R15, RZ, RZ, 0x3fd80000 ;  /* 0x3fd80000ff0f7424 */ /* 0x000fc600078e00ff */
[----:B------:R-:W-:Y:S02]  /*01e0*/  DMUL R8, R10, R10 ;  /* 0x0000000a0a087228 */ /* 0x000fe40000000000 */
[----:B---3--:R-:W-:-:S06]  /*01f0*/  DADD R16, -R6, R16 ;  /* 0x0000000006107229 */ /* 0x008fcc0000000110 */
[----:B------:R-:W-:-:S08]  /*0200*/  DFMA R8, R12, R12, R8 ;  /* 0x0000000c0c08722b */ /* 0x000fd00000000008 */
[----:B------:R-:W-:-:S08]  /*0210*/  DFMA R8, R16, R16, R8 ;  /* 0x000000101008722b */ /* 0x000fd00000000008 */
[----:B------:R-:W-:-:S08]  /*0220*/  DADD R8, R8, UR4 ;  /* 0x0000000408087e29 */ /* 0x000fd00008000000 */
[----:B------:R-:W-:-:S08]  /*0230*/  DMUL R6, R8, R8 ;  /* 0x0000000808067228 */ /* 0x000fd00000000000 */
[----:B------:R-:W-:-:S06]  /*0240*/  DMUL R2, R8, R6 ;  /* 0x0000000608027228 */ /* 0x000fcc0000000000 */
[----:B------:R-:W0:Y:S04]  /*0250*/  MUFU.RSQ64H R7, R3 ;  /* 0x0000000300077308 */ /* 0x000e280000001c00 */
[----:B------:R-:W-:-:S05]  /*0260*/  VIADD R6, R3, 0xfcb00000 ;  /* 0xfcb0000003067836 */ /* 0x000fca0000000000 */
[----:B------:R-:W-:Y:S01]  /*0270*/  ISETP.GE.U32.AND P0, PT, R6, 0x7ca00000, PT ;  /* 0x7ca000000600780c */ /* 0x000fe20003f06070 */
[----:B0-----:R-:W-:-:S08]  /*0280*/  DMUL R8, R6, R6 ;  /* 0x0000000606087228 */ /* 0x001fd00000000000 */
[----:B------:R-:W-:-:S08]  /*0290*/  DFMA R8, R2, -R8, 1 ;  /* 0x3ff000000208742b */ /* 0x000fd00000000808 */
[----:B------:R-:W-:Y:S02]  /*02a0*/  DFMA R14, R8, R14, 0.5 ;  /* 0x3fe00000080e742b */ /* 0x000fe4000000000e */
[----:B------:R-:W-:-:S08]  /*02b0*/  DMUL R8, R6, R8 ;  /* 0x0000000806087228 */ /* 0x000fd00000000000 */
[----:B------:R-:W-:-:S08]  /*02c0*/  DFMA R14, R14, R8, R6 ;  /* 0x000000080e0e722b */ /* 0x000fd00000000006 */
[----:B------:R-:W-:Y:S02]  /*02d0*/  DMUL R20, R2, R14 ;  /* 0x0000000e02147228 */ /* 0x000fe40000000000 */
[----:B------:R-:W-:Y:S02]  /*02e0*/  VIADD R25, R15, 0xfff00000 ;  /* 0xfff000000f197836 */ /* 0x000fe40000000000 */
[----:B------:R-:W-:-:S04]  /*02f0*/  IMAD.MOV.U32 R24, RZ, RZ, R14 ;  /* 0x000000ffff187224 */ /* 0x000fc800078e000e */
[----:B------:R-:W-:-:S08]  /*0300*/  DFMA R22, R20, -R20, R2 ;  /* 0x800000141416722b */ /* 0x000fd00000000002 */
[----:B------:R-:W-:Y:S01]  /*0310*/  DFMA R8, R22, R24, R20 ;  /* 0x000000181608722b */ /* 0x000fe20000000014 */
[----:B------:R-:W-:Y:S10]  /*0320*/  @!P0 BRA `(.L_x_69) ;  /* 0x0000000000108947 */ /* 0x000ff40003800000 */
[----:B------:R-:W-:-:S07]  /*0330*/  MOV R8, 0x350 ;  /* 0x0000035000087802 */ /* 0x000fce0000000f00 */
[----:B------:R-:W-:Y:S05]  /*0340*/  CALL.REL.NOINC `($__internal_3_$__cuda_sm20_dsqrt_rn_f64_mediumpath_v1) ;  /* 0x0000000c00847944 */ /* 0x000fea0003c00000 */
[----:B------:R-:W-:Y:S02]  /*0350*/  IMAD.MOV.U32 R8, RZ, RZ, R6 ;  /* 0x000000ffff087224 */ /* 0x000fe400078e0006 */
[----:B------:R-:W-:-:S07]  /*0360*/  IMAD.MOV.U32 R9, RZ, RZ, R7 ;  /* 0x000000ffff097224 */ /* 0x000fce00078e0007 */
.L_x_69:
[----:B------:R-:W-:Y:S05]  /*0370*/  BSYNC.RECONVERGENT B1 ;  /* 0x0000000000017941 */ /* 0x000fea0003800200 */
.L_x_68:
[----:B------:R-:W0:Y:S02]  /*0380*/  LDC.64 R2, c[0x0][0x390] ;  /* 0x0000e400ff027b82 */ /* 0x000e240000000a00 */
[----:B0-----:R-:W-:-:S06]  /*0390*/  IMAD.WIDE.U32 R2, R4, 0x20, R2 ;  /* 0x0000002004027825 */ /* 0x001fcc00078e0002 */
[----:B------:R-:W2:Y:S01]  /*03a0*/  LDG.E.64 R2, desc[UR6][R2.64+0x18] ;  /* 0x0000180602027981 */ /* 0x000ea2000c1e1b00 */
[----:B------:R-:W0:Y:S01]  /*03b0*/  MUFU.RCP64H R7, R9 ;  /* 0x0000000900077308 */ /* 0x000e220000001800 */
[----:B------:R-:W-:Y:S01]  /*03c0*/  IMAD.MOV.U32 R6, RZ, RZ, 0x1 ;  /* 0x00000001ff067424 */ /* 0x000fe200078e00ff */
[----:B------:R-:W-:Y:S01]  /*03d0*/  UMOV UR4, 0xf4deae16 ;  /* 0xf4deae1600047882 */ /* 0x000fe20000000000 */
[----:B------:R-:W-:Y:S01]  /*03e0*/  UMOV UR5, 0x3dd25868 ;  /* 0x3dd2586800057882 */ /* 0x000fe20000000000 */
[----:B------:R-:W-:Y:S01]  /*03f0*/  BSSY.RECONVERGENT B1, `(.L_x_70) ;  /* 0x000001a000017945 */ /* 0x000fe20003800200 */
[----:B------:R-:W-:Y:S02]  /*0400*/  DMUL R18, R18, UR4 ;  /* 0x0000000412127c28 */ /* 0x000fe40008000000 */
[----:B0-----:R-:W-:-:S08]  /*0410*/  DFMA R14, R6, -R8, 1 ;  /* 0x3ff00000060e742b */ /* 0x001fd00000000808 */
[----:B------:R-:W-:-:S08]  /*0420*/  DFMA R14, R14, R14, R14 ;  /* 0x0000000e0e0e722b */ /* 0x000fd0000000000e */
[----:B------:R-:W-:-:S08]  /*0430*/  DFMA R14, R6, R14, R6 ;  /* 0x0000000e060e722b */ /* 0x000fd00000000006 */
[----:B------:R-:W-:-:S08]  /*0440*/  DFMA R6, R14, -R8, 1 ;  /* 0x3ff000000e06742b */ /* 0x000fd00000000808 */
[----:B------:R-:W-:Y:S02]  /*0450*/  DFMA R6, R14, R6, R14 ;  /* 0x000000060e06722b */ /* 0x000fe4000000000e */
[----:B--2---:R-:W-:-:S06]  /*0460*/  DSETP.NEU.AND P0, PT, R2, 1, PT ;  /* 0x3ff000000200742a */ /* 0x004fcc0003f0d000 */
[----:B------:R-:W-:Y:S02]  /*0470*/  FSEL R20, R18, RZ, P0 ;  /* 0x000000ff12147208 */ /* 0x000fe40000000000 */
[----:B------:R-:W-:-:S06]  /*0480*/  FSEL R21, R19, RZ, P0 ;  /* 0x000000ff13157208 */ /* 0x000fcc0000000000 */
[----:B------:R-:W-:-:S08]  /*0490*/  DMUL R12, R12, R20 ;  /* 0x000000140c0c7228 */ /* 0x000fd00000000000 */
[----:B------:R-:W-:Y:S02]  /*04a0*/  DMUL R2, R12, R6 ;  /* 0x000000060c027228 */ /* 0x000fe40000000000 */
[----:B------:R-:W-:-:S06]  /*04b0*/  FSETP.GEU.AND P1, PT, |R13|, 6.5827683646048100446e-37, PT ;  /* 0x036000000d00780b */ /* 0x000fcc0003f2e200 */
[----:B------:R-:W-:-:S08]  /*04c0*/  DFMA R14, R2, -R8, R12 ;  /* 0x80000008020e722b */ /* 0x000fd0000000000c */
        /* <DEDUP_REMOVED lines=9> */
[----:B------:R-:W-:Y:S05]  /*0560*/  CALL.REL.NOINC `($__internal_2_$__cuda_sm20_div_rn_f64_full) ;  /* 0x0000000400947944 */ /* 0x000fea0003c00000 */
[----:B------:R-:W-:Y:S02]  /*0570*/  IMAD.MOV.U32 R2, RZ, RZ, R30 ;  /* 0x000000ffff027224 */ /* 0x000fe400078e001e */
[----:B------:R-:W-:-:S07]  /*0580*/  IMAD.MOV.U32 R3, RZ, RZ, R31 ;  /* 0x000000ffff037224 */ /* 0x000fce00078e001f */
.L_x_71:
[----:B------:R-:W-:Y:S05]  /*0590*/  BSYNC.RECONVERGENT B1 ;  /* 0x0000000000017941 */ /* 0x000fea0003800200 */
.L_x_70:
[----:B------:R-:W0:Y:S01]  /*05a0*/  MUFU.RCP64H R7, R9 ;  /* 0x0000000900077308 */ /* 0x000e220000001800 */
[----:B------:R-:W-:Y:S01]  /*05b0*/  IMAD.MOV.U32 R6, RZ, RZ, 0x1 ;  /* 0x00000001ff067424 */ /* 0x000fe200078e00ff */
[----:B------:R-:W-:Y:S05]  /*05c0*/  BSSY.RECONVERGENT B1, `(.L_x_72) ;  /* 0x0000016000017945 */ /* 0x000fea0003800200 */
[----:B0-----:R-:W-:-:S08]  /*05d0*/  DFMA R12, R6, -R8, 1 ;  /* 0x3ff00000060c742b */ /* 0x001fd00000000808 */
[----:B------:R-:W-:-:S08]  /*05e0*/  DFMA R12, R12, R12, R12 ;  /* 0x0000000c0c0c722b */ /* 0x000fd0000000000c */
[----:B------:R-:W-:Y:S02]  /*05f0*/  DFMA R12, R6, R12, R6 ;  /* 0x0000000c060c722b */ /* 0x000fe40000000006 */
[----:B------:R-:W-:-:S06]  /*0600*/  DMUL R6, R10, R20 ;  /* 0x000000140a067228 */ /* 0x000fcc0000000000 */
[----:B------:R-:W-:-:S04]  /*0610*/  DFMA R14, R12, -R8, 1 ;  /* 0x3ff000000c0e742b */ /* 0x000fc80000000808 */
[----:B------:R-:W-:-:S04]  /*0620*/  FSETP.GEU.AND P1, PT, |R7|, 6.5827683646048100446e-37, PT ;  /* 0x036000000700780b */ /* 0x000fc80003f2e200 */
[----:B------:R-:W-:-:S08]  /*0630*/  DFMA R14, R12, R14, R12 ;  /* 0x0000000e0c0e722b */ /* 0x000fd0000000000c */
[----:B------:R-:W-:-:S08]  /*0640*/  DMUL R10, R14, R6 ;  /* 0x000000060e0a7228 */ /* 0x000fd00000000000 */
[----:B------:R-:W-:-:S08]  /*0650*/  DFMA R12, R10, -R8, R6 ;  /* 0x800000080a0c722b */ /* 0x000fd00000000006 */
[----:B------:R-:W-:-:S10]  /*0660*/  DFMA R10, R14, R12, R10 ;  /* 0x0000000c0e0a722b */ /* 0x000fd4000000000a */
[----:B------:R-:W-:-:S05]  /*0670*/  FFMA R12, RZ, R9, R11 ;  /* 0x00000009ff0c7223 */ /* 0x000fca000000000b */
[----:B------:R-:W-:-:S13]  /*0680*/  FSETP.GT.AND P0, PT, |R12|, 1.469367938527859385e-39, PT ;  /* 0x001000000c00780b */ /* 0x000fda0003f04200 */
[----:B------:R-:W-:Y:S05]  /*0690*/  @P0 BRA P1, `(.L_x_73) ;  /* 0x0000000000200947 */ /* 0x000fea0000800000 */
[----:B------:R-:W-:Y:S01]  /*06a0*/  MOV R18, R6 ;  /* 0x0000000600127202 */ /* 0x000fe20000000f00 */
[----:B------:R-:W-:Y:S01]  /*06b0*/  IMAD.MOV.U32 R19, RZ, RZ, R7 ;  /* 0x000000ffff137224 */ /* 0x000fe200078e0007 */
[----:B------:R-:W-:Y:S01]  /*06c0*/  MOV R6, 0x700 ;  /* 0x0000070000067802 */ /* 0x000fe20000000f00 */
[----:B------:R-:W-:Y:S02]  /*06d0*/  IMAD.MOV.U32 R12, RZ, RZ, R8 ;  /* 0x000000ffff0c7224 */ /* 0x000fe400078e0008 */
[----:B------:R-:W-:-:S07]  /*06e0*/  IMAD.MOV.U32 R13, RZ, RZ, R9 ;  /* 0x000000ffff0d7224 */ /* 0x000fce00078e0009 */
[----:B------:R-:W-:Y:S05]  /*06f0*/  CALL.REL.NOINC `($__internal_2_$__cuda_sm20_div_rn_f64_full) ;  /* 0x0000000400307944 */ /* 0x000fea0003c00000 */
[----:B------:R-:W-:Y:S02]  /*0700*/  IMAD.MOV.U32 R10, RZ, RZ, R30 ;  /* 0x000000ffff0a7224 */ /* 0x000fe400078e001e */
[----:B------:R-:W-:-:S07]  /*0710*/  IMAD.MOV.U32 R11, RZ, RZ, R31 ;  /* 0x000000ffff0b7224 */ /* 0x000fce00078e001f */
.L_x_73:
[----:B------:R-:W-:Y:S05]  /*0720*/  BSYNC.RECONVERGENT B1 ;  /* 0x0000000000017941 */ /* 0x000fea0003800200 */
.L_x_72:
[----:B------:R-:W0:Y:S01]  /*0730*/  MUFU.RCP64H R7, R9 ;  /* 0x0000000900077308 */ /* 0x000e220000001800 */
[----:B------:R-:W-:Y:S01]  /*0740*/  IMAD.MOV.U32 R6, RZ, RZ, 0x1 ;  /* 0x00000001ff067424 */ /* 0x000fe200078e00ff */
[----:B------:R-:W-:Y:S01]  /*0750*/  DMUL R16, R16, R20 ;  /* 0x0000001410107228 */ /* 0x000fe20000000000 */
[----:B------:R-:W-:Y:S09]  /*0760*/  BSSY.RECONVERGENT B1, `(.L_x_74) ;  /* 0x0000015000017945 */ /* 0x000ff20003800200 */
[----:B------:R-:W-:Y:S01]  /*0770*/  FSETP.GEU.AND P1, PT, |R17|, 6.5827683646048100446e-37, PT ;  /* 0x036000001100780b */ /* 0x000fe20003f2e200 */
[----:B0-----:R-:W-:-:S08]  /*0780*/  DFMA R12, R6, -R8, 1 ;  /* 0x3ff00000060c742b */ /* 0x001fd00000000808 */
[----:B------:R-:W-:-:S08]  /*0790*/  DFMA R12, R12, R12, R12 ;  /* 0x0000000c0c0c722b */ /* 0x000fd0000000000c */
[----:B------:R-:W-:-:S08]  /*07a0*/  DFMA R12, R6, R12, R6 ;  /* 0x0000000c060c722b */ /* 0x000fd00000000006 */
[----:B------:R-:W-:-:S08]  /*07b0*/  DFMA R6, R12, -R8, 1 ;  /* 0x3ff000000c06742b */ /* 0x000fd00000000808 */
[----:B------:R-:W-:-:S08]  /*07c0*/  DFMA R14, R12, R6, R12 ;  /* 0x000000060c0e722b */ /* 0x000fd0000000000c */
[----:B------:R-:W-:-:S08]  /*07d0*/  DMUL R6, R14, R16 ;  /* 0x000000100e067228 */ /* 0x000fd00000000000 */
        /* <DEDUP_REMOVED lines=11> */
[----:B------:R-:W-:Y:S01]  /*0890*/  IMAD.MOV.U32 R6, RZ, RZ, R30 ;  /* 0x000000ffff067224 */ /* 0x000fe200078e001e */
[----:B------:R-:W-:-:S07]  /*08a0*/  MOV R7, R31 ;  /* 0x0000001f00077202 */ /* 0x000fce0000000f00 */
.L_x_75:
[----:B------:R-:W-:Y:S05]  /*08b0*/  BSYNC.RECONVERGENT B1 ;  /* 0x0000000000017941 */ /* 0x000fea0003800200 */
.L_x_74:
[----:B------:R0:W-:Y:S04]  /*08c0*/  STS.64 [R5], R2 ;  /* 0x0000000205007388 */ /* 0x0001e80000000a00 */
[----:B------:R0:W-:Y:S04]  /*08d0*/  STS.64 [R5+0x8], R10 ;  /* 0x0000080a05007388 */ /* 0x0001e80000000a00 */
[----:B------:R0:W-:Y:S02]  /*08e0*/  STS.64 [R5+0x10], R6 ;  /* 0x0000100605007388 */ /* 0x0001e40000000a00 */
.L_x_67:
[----:B------:R-:W-:Y:S05]  /*08f0*/  BSYNC.RECONVERGENT B0 ;  /* 0x0000000000007941 */ /* 0x000fea0003800200 */
.L_x_66:
[----:B------:R-:W1:Y:S01]  /*0900*/  LDCU UR4, c[0x0][0x360] ;  /* 0x00006c00ff0477ac */ /* 0x000e620008000800 */
[----:B------:R-:W-:Y:S01]  /*0910*/  BAR.SYNC.DEFER_BLOCKING 0x0 ;  /* 0x0000000000007b1d */ /* 0x000fe20000010000 */
[----:B-1----:R-:W-:-:S09]  /*0920*/  UISETP.GE.U32.AND UP0, UPT, UR4, 0x2, UPT ;  /* 0x000000020400788c */ /* 0x002fd2000bf06070 */
[----:B------:R-:W-:Y:S05]  /*0930*/  BRA.U !UP0, `(.L_x_76) ;  /* 0x00000001085c7547 */ /* 0x000fea000b800000 */
[----:B------:R-:W-:-:S07]  /*0940*/  IMAD.U32 R12, RZ, RZ, UR4 ;  /* 0x00000004ff0c7e24 */ /* 0x000fce000f8e00ff */
.L_x_79:
        /* <DEDUP_REMOVED lines=17> */
.L_x_78:
[----:B------:R-:W-:Y:S05]  /*0a60*/  BSYNC.RECONVERGENT B0 ;  /* 0x0000000000007941 */ /* 0x000fea0003800200 */
.L_x_77:
[----:B------:R-:W-:Y:S01]  /*0a70*/  BAR.SYNC.DEFER_BLOCKING 0x0 ;  /* 0x0000000000007b1d */ /* 0x000fe20000010000 */
[----:B------:R-:W-:Y:S01]  /*0a80*/  ISETP.GT.U32.AND P0, PT, R12, 0x3, PT ;  /* 0x000000030c00780c */ /* 0x000fe20003f04070 */
[----:B------:R-:W-:-:S12]  /*0a90*/  IMAD.MOV.U32 R12, RZ, RZ, R14 ;  /* 0x000000ffff0c7224 */ /* 0x000fd800078e000e */
[----:B------:R-:W-:Y:S05]  /*0aa0*/  @P0 BRA `(.L_x_79) ;  /* 0xfffffffc00a80947 */ /* 0x000fea000383ffff */
.L_x_76:
[----:B------:R-:W-:-:S13]  /*0ab0*/  ISETP.NE.AND P0, PT, R4, RZ, PT ;  /* 0x000000ff0400720c */ /* 0x000fda0003f05270 */
[----:B------:R-:W-:Y:S05]  /*0ac0*/  @P0 EXIT ;  /* 0x000000000000094d */ /* 0x000fea0003800000 */
[----:B0-----:R-:W0:Y:S02]  /*0ad0*/  LDC.64 R2, c[0x0][0x390] ;  /* 0x0000e400ff027b82 */ /* 0x001e240000000a00 */
[----:B0-----:R-:W-:-:S05]  /*0ae0*/  IMAD.WIDE.U32 R2, R0, 0x20, R2 ;  /* 0x0000002000027825 */ /* 0x001fca00078e0002 */
[----:B-1----:R-:W2:Y:S04]  /*0af0*/  LDG.E.128 R8, desc[UR6][R2.64] ;  /* 0x0000000602087981 */ /* 0x002ea8000c1e1d00 */
        /* <DEDUP_REMOVED lines=12> */
        .weak           $__internal_2_$__cuda_sm20_div_rn_f64_full
        .type           $__internal_2_$__cuda_sm20_div_rn_f64_full,@function
        .size           $__internal_2_$__cuda_sm20_div_rn_f64_full,($__internal_3_$__cuda_sm20_dsqrt_rn_f64_mediumpath_v1 - $__internal_2_$__cuda_sm20_div_rn_f64_full)
$__internal_2_$__cuda_sm20_div_rn_f64_full:
[----:B------:R-:W-:Y:S01]  /*0bc0*/  FSETP.GEU.AND P2, PT, |R19|, 1.469367938527859385e-39, PT ;  /* 0x001000001300780b */ /* 0x000fe20003f4e200 */
[----:B------:R-:W-:Y:S01]  /*0bd0*/  IMAD.MOV.U32 R26, RZ, RZ, 0x1ca00000 ;  /* 0x1ca00000ff1a7424 */ /* 0x000fe200078e00ff */
[C---:B------:R-:W-:Y:S01]  /*0be0*/  FSETP.GEU.AND P0, PT, |R13|.reuse, 1.469367938527859385e-39, PT ;  /* 0x001000000d00780b */ /* 0x040fe20003f0e200 */
[----:B------:R-:W-:Y:S01]  /*0bf0*/  IMAD.MOV.U32 R24, RZ, RZ, 0x1 ;  /* 0x00000001ff187424 */ /* 0x000fe200078e00ff */
[----:B------:R-:W-:Y:S01]  /*0c00*/  LOP3.LUT R14, R13, 0x800fffff, RZ, 0xc0, !PT ;  /* 0x800fffff0d0e7812 */ /* 0x000fe200078ec0ff */
[----:B------:R-:W-:Y:S01]  /*0c10*/  BSSY.RECONVERGENT B2, `(.L_x_80) ;  /* 0x0000052000027945 */ /* 0x000fe20003800200 */
[----:B------:R-:W-:Y:S02]  /*0c20*/  LOP3.LUT R7, R19, 0x7ff00000, RZ, 0xc0, !PT ;  /* 0x7ff0000013077812 */ /* 0x000fe400078ec0ff */
[----:B------:R-:W-:Y:S01]  /*0c30*/  LOP3.LUT R15, R14, 0x3ff00000, RZ, 0xfc, !PT ;  /* 0x3ff000000e0f7812 */ /* 0x000fe200078efcff */
[----:B------:R-:W-:Y:S01]  /*0c40*/  IMAD.MOV.U32 R14, RZ, RZ, R12 ;  /* 0x000000ffff0e7224 */ /* 0x000fe200078e000c */
[----:B------:R-:W-:-:S03]  /*0c50*/  LOP3.LUT R28, R13, 0x7ff00000, RZ, 0xc0, !PT ;  /* 0x7ff000000d1c7812 */ /* 0x000fc600078ec0ff */
[----:B------:R-:W-:Y:S01]  /*0c60*/  @!P2 LOP3.LUT R22, R13, 0x7ff00000, RZ, 0xc0, !PT ;  /* 0x7ff000000d16a812 */ /* 0x000fe200078ec0ff */
[----:B------:R-:W-:Y:S01]  /*0c70*/  @!P2 IMAD.MOV.U32 R30, RZ, RZ, RZ ;  /* 0x000000ffff1ea224 */ /* 0x000fe200078e00ff */
[----:B------:R-:W-:Y:S01]  /*0c80*/  @!P0 DMUL R14, R12, 8.98846567431157953865e+307 ;  /* 0x7fe000000c0e8828 */ /* 0x000fe20000000000 */
[C---:B------:R-:W-:Y:S02]  /*0c90*/  ISETP.GE.U32.AND P1, PT, R7.reuse, R28, PT ;  /* 0x0000001c0700720c */ /* 0x040fe40003f26070 */
[----:B------:R-:W-:Y:S02]  /*0ca0*/  @!P2 ISETP.GE.U32.AND P3, PT, R7, R22, PT ;  /* 0x000000160700a20c */ /* 0x000fe40003f66070 */
[C---:B------:R-:W-:Y:S01]  /*0cb0*/  SEL R23, R26.reuse, 0x63400000, !P1 ;  /* 0x634000001a177807 */ /* 0x040fe20004800000 */
[----:B------:R-:W0:Y:S01]  /*0cc0*/  MUFU.RCP64H R25, R15 ;  /* 0x0000000f00197308 */ /* 0x000e220000001800 */
[----:B------:R-:W-:Y:S02]  /*0cd0*/  @!P2 SEL R27, R26, 0x63400000, !P3 ;  /* 0x634000001a1ba807 */ /* 0x000fe40005800000 */
[----:B------:R-:W-:-:S02]  /*0ce0*/  LOP3.LUT R23, R23, 0x800fffff, R19, 0xf8, !PT ;  /* 0x800fffff17177812 */ /* 0x000fc400078ef813 */
[----:B------:R-:W-:Y:S01]  /*0cf0*/  @!P2 LOP3.LUT R22, R27, 0x80000000, R19, 0xf8, !PT ;  /* 0x800000001b16a812 */ /* 0x000fe200078ef813 */
[----:B------:R-:W-:Y:S01]  /*0d00*/  IMAD.MOV.U32 R27, RZ, RZ, R7 ;  /* 0x000000ffff1b7224 */ /* 0x000fe200078e0007 */
[----:B------:R-:W-:Y:S02]  /*0d10*/  @!P0 LOP3.LUT R28, R15, 0x7ff00000, RZ, 0xc0, !PT ;  /* 0x7ff000000f1c8812 */ /* 0x000fe400078ec0ff */
[----:B------:R-:W-:Y:S01]  /*0d20*/  @!P2 LOP3.LUT R31, R22, 0x100000, RZ, 0xfc, !PT ;  /* 0x00100000161fa812 */ /* 0x000fe200078efcff */
[----:B------:R-:W-:-:S06]  /*0d30*/  IMAD.MOV.U32 R22, RZ, RZ, R18 ;  /* 0x000000ffff167224 */ /* 0x000fcc00078e0012 */
[----:B------:R-:W-:Y:S02]  /*0d40*/  @!P2 DFMA R22, R22, 2, -R30 ;  /* 0x400000001616a82b */ /* 0x000fe4000000081e */
[----:B0-----:R-:W-:-:S08]  /*0d50*/  DFMA R30, R24, -R14, 1 ;  /* 0x3ff00000181e742b */ /* 0x001fd0000000080e */
[----:B------:R-:W-:Y:S01]  /*0d60*/  DFMA R30, R30, R30, R30 ;  /* 0x0000001e1e1e722b */ /* 0x000fe2000000001e */
[----:B------:R-:W-:-:S05]  /*0d70*/  @!P2 LOP3.LUT R27, R23, 0x7ff00000, RZ, 0xc0, !PT ;  /* 0x7ff00000171ba812 */ /* 0x000fca00078ec0ff */
[----:B------:R-:W-:Y:S02]  /*0d80*/  VIADD R29, R27, 0xffffffff ;  /* 0xffffffff1b1d7836 */ /* 0x000fe40000000000 */
[----:B------:R-:W-:-:S03]  /*0d90*/  DFMA R24, R24, R30, R24 ;  /* 0x0000001e1818722b */ /* 0x000fc60000000018 */
[----:B------:R-:W-:Y:S01]  /*0da0*/  ISETP.GT.U32.AND P0, PT, R29, 0x7feffffe, PT ;  /* 0x7feffffe1d00780c */ /* 0x000fe20003f04070 */
[----:B------:R-:W-:-:S04]  /*0db0*/  VIADD R29, R28, 0xffffffff ;  /* 0xffffffff1c1d7836 */ /* 0x000fc80000000000 */
[----:B------:R-:W-:Y:S01]  /*0dc0*/  DFMA R32, R24, -R14, 1 ;  /* 0x3ff000001820742b */ /* 0x000fe2000000080e */
[----:B------:R-:W-:-:S07]  /*0dd0*/  ISETP.GT.U32.OR P0, PT, R29, 0x7feffffe, P0 ;  /* 0x7feffffe1d00780c */ /* 0x000fce0000704470 */
[----:B------:R-:W-:-:S08]  /*0de0*/  DFMA R32, R24, R32, R24 ;  /* 0x000000201820722b */ /* 0x000fd00000000018 */
[----:B------:R-:W-:-:S08]  /*0df0*/  DMUL R30, R32, R22 ;  /* 0x00000016201e7228 */ /* 0x000fd00000000000 */
[----:B------:R-:W-:-:S08]  /*0e00*/  DFMA R24, R30, -R14, R22 ;  /* 0x8000000e1e18722b */ /* 0x000fd00000000016 */
[----:B------:R-:W-:Y:S01]  /*0e10*/  DFMA R24, R32, R24, R30 ;  /* 0x000000182018722b */ /* 0x000fe2000000001e */
[----:B------:R-:W-:Y:S10]  /*0e20*/  @P0 BRA `(.L_x_81) ;  /* 0x00000000006c0947 */ /* 0x000ff40003800000 */
[----:B------:R-:W-:-:S04]  /*0e30*/  LOP3.LUT R28, R13, 0x7ff00000, RZ, 0xc0, !PT ;  /* 0x7ff000000d1c7812 */ /* 0x000fc800078ec0ff */
[CC--:B------:R-:W-:Y:S02]  /*0e40*/  VIADDMNMX R18, R7.reuse, -R28.reuse, 0xb9600000, !PT ;  /* 0xb960000007127446 */ /* 0x0c0fe4000780091c */
[----:B------:R-:W-:Y:S02]  /*0e50*/  ISETP.GE.U32.AND P0, PT, R7, R28, PT ;  /* 0x0000001c0700720c */ /* 0x000fe40003f06070 */
[----:B------:R-:W-:Y:S01]  /*0e60*/  VIMNMX R7, PT, PT, R18, 0x46a00000, PT ;  /* 0x46a0000012077848 */ /* 0x000fe20003fe0100 */
[----:B------:R-:W-:Y:S01]  /*0e70*/  IMAD.MOV.U32 R18, RZ, RZ, RZ ;  /* 0x000000ffff127224 */ /* 0x000fe200078e00ff */
[----:B------:R-:W-:-:S05]  /*0e80*/  SEL R26, R26, 0x63400000, !P0 ;  /* 0x634000001a1a7807 */ /* 0x000fca0004000000 */
[----:B------:R-:W-:-:S05]  /*0e90*/  IMAD.IADD R7, R7, 0x1, -R26 ;  /* 0x0000000107077824 */ /* 0x000fca00078e0a1a */
[----:B------:R-:W-:-:S06]  /*0ea0*/  IADD3 R19, PT, PT, R7, 0x7fe00000, RZ ;  /* 0x7fe0000007137810 */ /* 0x000fcc0007ffe0ff */
[----:B------:R-:W-:-:S10]  /*0eb0*/  DMUL R30, R24, R18 ;  /* 0x00000012181e7228 */ /* 0x000fd40000000000 */
[----:B------:R-:W-:-:S13]  /*0ec0*/  FSETP.GTU.AND P0, PT, |R31|, 1.469367938527859385e-39, PT ;  /* 0x001000001f00780b */ /* 0x000fda0003f0c200 */
[----:B------:R-:W-:Y:S05]  /*0ed0*/  @P0 BRA `(.L_x_82) ;  /* 0x0000000000940947 */ /* 0x000fea0003800000 */
[----:B------:R-:W-:-:S06]  /*0ee0*/  DFMA R14, R24, -R14, R22 ;  /* 0x8000000e180e722b */ /* 0x000fcc0000000016 */
[----:B------:R-:W-:-:S04]  /*0ef0*/  IMAD.MOV.U32 R14, RZ, RZ, RZ ;  /* 0x000000ffff0e7224 */ /* 0x000fc800078e00ff */
[C---:B------:R-:W-:Y:S02]  /*0f00*/  FSETP.NEU.AND P0, PT, R15.reuse, RZ, PT ;  /* 0x000000ff0f00720b */ /* 0x040fe40003f0d000 */
[----:B------:R-:W-:-:S04]  /*0f10*/  LOP3.LUT R18, R15, 0x80000000, R13, 0x48, !PT ;  /* 0x800000000f127812 */ /* 0x000fc800078e480d */
[----:B------:R-:W-:-:S07]  /*0f20*/  LOP3.LUT R15, R18, R19, RZ, 0xfc, !PT ;  /* 0x00000013120f7212 */ /* 0x000fce00078efcff */
[----:B------:R-:W-:Y:S05]  /*0f30*/  @!P0 BRA `(.L_x_82) ;  /* 0x00000000007c8947 */ /* 0x000fea0003800000 */
[----:B------:R-:W-:Y:S01]  /*0f40*/  IMAD.MOV R13, RZ, RZ, -R7 ;  /* 0x000000ffff0d7224 */ /* 0x000fe200078e0a07 */
[----:B------:R-:W-:Y:S01]  /*0f50*/  DMUL.RP R14, R24, R14 ;  /* 0x0000000e180e7228 */ /* 0x000fe20000008000 */
[----:B------:R-:W-:Y:S01]  /*0f60*/  IMAD.MOV.U32 R12, RZ, RZ, RZ ;  /* 0x000000ffff0c7224 */ /* 0x000fe200078e00ff */
[----:B------:R-:W-:-:S05]  /*0f70*/  IADD3 R7, PT, PT, -R7, -0x43300000, RZ ;  /* 0xbcd0000007077810 */ /* 0x000fca0007ffe1ff */
[----:B------:R-:W-:-:S10]  /*0f80*/  DFMA R12, R30, -R12, R24 ;  /* 0x8000000c1e0c722b */ /* 0x000fd40000000018 */
[----:B------:R-:W-:Y:S02]  /*0f90*/  FSETP.NEU.AND P0, PT, |R13|, R7, PT ;  /* 0x000000070d00720b */ /* 0x000fe40003f0d200 */
[----:B------:R-:W-:Y:S02]  /*0fa0*/  LOP3.LUT R7, R15, R18, RZ, 0x3c, !PT ;  /* 0x000000120f077212 */ /* 0x000fe400078e3cff */
[----:B------:R-:W-:Y:S02]  /*0fb0*/  FSEL R30, R14, R30, !P0 ;  /* 0x0000001e0e1e7208 */ /* 0x000fe40004000000 */
[----:B------:R-:W-:Y:S01]  /*0fc0*/  FSEL R31, R7, R31, !P0 ;  /* 0x0000001f071f7208 */ /* 0x000fe20004000000 */
[----:B------:R-:W-:Y:S06]  /*0fd0*/  BRA `(.L_x_82) ;  /* 0x0000000000547947 */ /* 0x000fec0003800000 */
.L_x_81:
        /* <DEDUP_REMOVED lines=16> */
.L_x_84:
[----:B------:R-:W-:Y:S01]  /*10e0*/  LOP3.LUT R31, R13, 0x80000, RZ, 0xfc, !PT ;  /* 0x000800000d1f7812 */ /* 0x000fe200078efcff */
[----:B------:R-:W-:Y:S01]  /*10f0*/  IMAD.MOV.U32 R30, RZ, RZ, R12 ;  /* 0x000000ffff1e7224 */ /* 0x000fe200078e000c */
[----:B------:R-:W-:Y:S06]  /*1100*/  BRA `(.L_x_82) ;  /* 0x0000000000087947 */ /* 0x000fec0003800000 */
.L_x_83:
[----:B------:R-:W-:Y:S01]  /*1110*/  LOP3.LUT R31, R19, 0x80000, RZ, 0xfc, !PT ;  /* 0x00080000131f7812 */ /* 0x000fe200078efcff */
[----:B------:R-:W-:-:S07]  /*1120*/  IMAD.MOV.U32 R30, RZ, RZ, R18 ;  /* 0x000000ffff1e7224 */ /* 0x000fce00078e0012 */
.L_x_82:
[----:B------:R-:W-:Y:S05]  /*1130*/  BSYNC.RECONVERGENT B2 ;  /* 0x0000000000027941 */ /* 0x000fea0003800200 */
.L_x_80:
[----:B------:R-:W-:-:S04]  /*1140*/  MOV R7, 0x0 ;  /* 0x0000000000077802 */ /* 0x000fc80000000f00 */
[----:B------:R-:W-:Y:S05]  /*1150*/  RET.REL.NODEC R6 `(_Z8problem1PiP7double4S1_) ;  /* 0xffffffec06a87950 */ /* 0x000fea0003c3ffff */
        .weak           $__internal_3_$__cuda_sm20_dsqrt_rn_f64_mediumpath_v1
        .type           $__internal_3_$__cuda_sm20_dsqrt_rn_f64_mediumpath_v1,@function
        .size           $__internal_3_$__cuda_sm20_dsqrt_rn_f64_mediumpath_v1,(.L_x_97 - $__internal_3_$__cuda_sm20_dsqrt_rn_f64_mediumpath_v1)
$__internal_3_$__cuda_sm20_dsqrt_rn_f64_mediumpath_v1:
[----:B------:R-:W-:Y:S01]  /*1160*/  ISETP.GE.U32.AND P0, PT, R6, -0x3400000, PT ;  /* 0xfcc000000600780c */ /* 0x000fe20003f06070 */
[----:B------:R-:W-:Y:S01]  /*1170*/  BSSY.RECONVERGENT B2, `(.L_x_85) ;  /* 0x0000024000027945 */ /* 0x000fe20003800200 */
[----:B------:R-:W-:-:S11]  /*1180*/  IMAD.MOV.U32 R15, RZ, RZ, R25 ;  /* 0x000000ffff0f7224 */ /* 0x000fd600078e0019 */
[----:B------:R-:W-:Y:S05]  /*1190*/  @!P0 BRA `(.L_x_86) ;  /* 0x0000000000208947 */ /* 0x000fea0003800000 */
[----:B------:R-:W-:-:S10]  /*11a0*/  DFMA.RM R14, R22, R14, R20 ;  /* 0x0000000e160e722b */ /* 0x000fd40000004014 */
[----:B------:R-:W-:-:S05]  /*11b0*/  IADD3 R6, P0, PT, R14, 0x1, RZ ;  /* 0x000000010e067810 */ /* 0x000fca0007f1e0ff */
[----:B------:R-:W-:-:S06]  /*11c0*/  IMAD.X R7, RZ, RZ, R15, P0 ;  /* 0x000000ffff077224 */ /* 0x000fcc00000e060f */
[----:B------:R-:W-:-:S08]  /*11d0*/  DFMA.RP R2, -R14, R6, R2 ;  /* 0x000000060e02722b */ /* 0x000fd00000008102 */
[----:B------:R-:W-:-:S06]  /*11e0*/  DSETP.GT.AND P0, PT, R2, RZ, PT ;  /* 0x000000ff0200722a */ /* 0x000fcc0003f04000 */
[----:B------:R-:W-:Y:S02]  /*11f0*/  FSEL R6, R6, R14, P0 ;  /* 0x0000000e06067208 */ /* 0x000fe40000000000 */
[----:B------:R-:W-:Y:S01]  /*1200*/  FSEL R7, R7, R15, P0 ;  /* 0x0000000f07077208 */ /* 0x000fe20000000000 */
[----:B------:R-:W-:Y:S06]  /*1210*/  BRA `(.L_x_87) ;  /* 0x0000000000647947 */ /* 0x000fec0003800000 */
.L_x_86:
[----:B------:R-:W-:-:S14]  /*1220*/  DSETP.NE.AND P0, PT, R2, RZ, PT ;  /* 0x000000ff0200722a */ /* 0x000fdc0003f05000 */
[----:B------:R-:W-:Y:S05]  /*1230*/  @!P0 BRA `(.L_x_88) ;  /* 0x0000000000588947 */ /* 0x000fea0003800000 */
[----:B------:R-:W-:-:S13]  /*1240*/  ISETP.GE.AND P0, PT, R3, RZ, PT ;  /* 0x000000ff0300720c */ /* 0x000fda0003f06270 */
[----:B------:R-:W-:Y:S02]  /*1250*/  @!P0 IMAD.MOV.U32 R6, RZ, RZ, 0x0 ;  /* 0x00000000ff068424 */ /* 0x000fe400078e00ff */
[----:B------:R-:W-:Y:S01]  /*1260*/  @!P0 IMAD.MOV.U32 R7, RZ, RZ, -0x80000 ;  /* 0xfff80000ff078424 */ /* 0x000fe200078e00ff */
[----:B------:R-:W-:Y:S06]  /*1270*/  @!P0 BRA `(.L_x_87) ;  /* 0x00000000004c8947 */ /* 0x000fec0003800000 */
[----:B------:R-:W-:-:S13]  /*1280*/  ISETP.GT.AND P0, PT, R3, 0x7fefffff, PT ;  /* 0x7fefffff0300780c */ /* 0x000fda0003f04270 */
[----:B------:R-:W-:Y:S05]  /*1290*/  @P0 BRA `(.L_x_88) ;  /* 0x0000000000400947 */ /* 0x000fea0003800000 */
[----:B------:R-:W-:Y:S01]  /*12a0*/  DMUL R2, R2, 8.11296384146066816958e+31 ;  /* 0x4690000002027828 */ /* 0x000fe20000000000 */
[----:B------:R-:W-:Y:S02]  /*12b0*/  IMAD.MOV.U32 R6, RZ, RZ, RZ ;  /* 0x000000ffff067224 */ /* 0x000fe400078e00ff */
[----:B------:R-:W-:Y:S02]  /*12c0*/  IMAD.MOV.U32 R20, RZ, RZ, 0x0 ;  /* 0x00000000ff147424 */ /* 0x000fe400078e00ff */
[----:B------:R-:W-:Y:S01]  /*12d0*/  IMAD.MOV.U32 R21, RZ, RZ, 0x3fd80000 ;  /* 0x3fd80000ff157424 */ /* 0x000fe200078e00ff */
[----:B------:R-:W0:Y:S02]  /*12e0*/  MUFU.RSQ64H R7, R3 ;  /* 0x0000000300077308 */ /* 0x000e240000001c00 */
[----:B0-----:R-:W-:-:S08]  /*12f0*/  DMUL R14, R6, R6 ;  /* 0x00000006060e7228 */ /* 0x001fd00000000000 */
[----:B------:R-:W-:-:S08]  /*1300*/  DFMA R14, R2, -R14, 1 ;  /* 0x3ff00000020e742b */ /* 0x000fd0000000080e */
[----:B------:R-:W-:Y:S02]  /*1310*/  DFMA R20, R14, R20, 0.5 ;  /* 0x3fe000000e14742b */ /* 0x000fe40000000014 */
[----:B------:R-:W-:-:S08]  /*1320*/  DMUL R14, R6, R14 ;  /* 0x0000000e060e7228 */ /* 0x000fd00000000000 */
[----:B------:R-:W-:-:S08]  /*1330*/  DFMA R14, R20, R14, R6 ;  /* 0x0000000e140e722b */ /* 0x000fd00000000006 */
[----:B------:R-:W-:Y:S02]  /*1340*/  DMUL R6, R2, R14 ;  /* 0x0000000e02067228 */ /* 0x000fe40000000000 */
[----:B------:R-:W-:-:S06]  /*1350*/  VIADD R15, R15, 0xfff00000 ;  /* 0xfff000000f0f7836 */ /* 0x000fcc0000000000 */
[----:B------:R-:W-:-:S08]  /*1360*/  DFMA R20, R6, -R6, R2 ;  /* 0x800000060614722b */ /* 0x000fd00000000002 */
[----:B------:R-:W-:-:S10]  /*1370*/  DFMA R6, R14, R20, R6 ;  /* 0x000000140e06722b */ /* 0x000fd40000000006 */
[----:B------:R-:W-:Y:S01]  /*1380*/  VIADD R7, R7, 0xfcb00000 ;  /* 0xfcb0000007077836 */ /* 0x000fe20000000000 */
[----:B------:R-:W-:Y:S06]  /*1390*/  BRA `(.L_x_87) ;  /* 0x0000000000047947 */ /* 0x000fec0003800000 */
.L_x_88:
[----:B------:R-:W-:-:S11]  /*13a0*/  DADD R6, R2, R2 ;  /* 0x0000000002067229 */ /* 0x000fd60000000002 */
.L_x_87:
[----:B------:R-:W-:Y:S05]  /*13b0*/  BSYNC.RECONVERGENT B2 ;  /* 0x0000000000027941 */ /* 0x000fea0003800200 */
.L_x_85:
[----:B------:R-:W-:-:S04]  /*13c0*/  IMAD.MOV.U32 R9, RZ, RZ, 0x0 ;  /* 0x00000000ff097424 */ /* 0x000fc800078e00ff */
[----:B------:R-:W-:Y:S05]  /*13d0*/  RET.REL.NODEC R8 `(_Z8problem1PiP7double4S1_) ;  /* 0xffffffec08087950 */ /* 0x000fea0003c3ffff */
.L_x_89:
        /* <DEDUP_REMOVED lines=10> */
.L_x_97:


//--------------------- .nv.global.init           --------------------------
	.section	.nv.global.init,"aw",@progbits
	.align	16
.nv.global.init:
	.type		__cudart_sin_cos_coeffs,@object
	.size		__cudart_sin_cos_coeffs,(__cudart_i2opi_d - __cudart_sin_cos_coeffs)
__cudart_sin_cos_coeffs:
        /*0000*/ 	.byte	0x46, 0xd2, 0xb0, 0x2c, 0xf1, 0xe5, 0x5a, 0xbe, 0x92, 0xe3, 0xac, 0x69, 0xe3, 0x1d, 0xc7, 0x3e
        /*0010*/ 	.byte	0xa1, 0x62, 0xdb, 0x19, 0xa0, 0x01, 0x2a, 0xbf, 0x18, 0x08, 0x11, 0x11, 0x11, 0x11, 0x81, 0x3f
        /*0020*/ 	.byte	0x54, 0x55, 0x55, 0x55, 0x55, 0x55, 0xc5, 0xbf, 0x00, 0x00, 0x00, 0x00, 0x00, 0x00, 0x00, 0x00
        /*0030*/ 	.byte	0x00, 0x00, 0x00, 0x00, 0x00, 0x00, 0x00, 0x00, 0x64, 0x81, 0xfd, 0x20, 0x83, 0xff, 0xa8, 0xbd
        /*0040*/ 	.byte	0x28, 0x85, 0xef, 0xc1, 0xa7, 0xee, 0x21, 0x3e, 0xd9, 0xe6, 0x06, 0x8e, 0x4f, 0x7e, 0x92, 0xbe
        /*0050*/ 	.byte	0xe9, 0xbc, 0xdd, 0x19, 0xa0, 0x01, 0xfa, 0x3e, 0x47, 0x5d, 0xc1, 0x16, 0x6c, 0xc1, 0x56, 0xbf
        /*0060*/ 	.byte	0x51, 0x55, 0x55, 0x55, 0x55, 0x55, 0xa5, 0x3f, 0x00, 0x00, 0x00, 0x00, 0x00, 0x00, 0xe0, 0xbf
        /*0070*/ 	.byte	0x00, 0x00, 0x00, 0x00, 0x00, 0x00, 0xf0, 0x3f, 0x00, 0x00, 0x00, 0x00, 0x00, 0x00, 0x00, 0x00
	.type		__cudart_i2opi_d,@object
	.size		__cudart_i2opi_d,(.L_0 - __cudart_i2opi_d)
__cudart_i2opi_d:
        /* <DEDUP_REMOVED lines=9> */
.L_0:


//--------------------- .nv.shared._Z7update3PiS_S_S_P7double4S1_S_Pb --------------------------
	.section	.nv.shared._Z7update3PiS_S_S_P7double4S1_S_Pb,"aw",@nobits
	.sectionflags	@""
	.align	16
	.zero		1024


//--------------------- .nv.shared.reserved.0     --------------------------
	.section	.nv.shared.reserved.0,"aw",@nobits
	.weak		__nv_reservedSMEM_offset_0_alias
	.size		__nv_reservedSMEM_offset_0_alias, 0, 64
	.other		__nv_reservedSMEM_offset_0_alias,@"STO_CUDA_RESERVED_SHARED STV_DEFAULT"
__nv_reservedSMEM_offset_0_alias:
	.zero		0
	.zero		64


//--------------------- .nv.shared._Z8problem3PiS_P7double4S1_Pb --------------------------
	.section	.nv.shared._Z8problem3PiS_P7double4S1_Pb,"aw",@nobits
	.sectionflags	@""
	.align	16
	.zero		1024


//--------------------- .nv.shared._Z7update2PiS_S_P7double4S1_S_ --------------------------
	.section	.nv.shared._Z7update2PiS_S_P7double4S1_S_,"aw",@nobits
	.sectionflags	@""
	.align	16
	.zero		1024


//--------------------- .nv.shared._Z8problem2PiS_P7double4S1_S_ --------------------------
	.section	.nv.shared._Z8problem2PiS_P7double4S1_S_,"aw",@nobits
	.sectionflags	@""
	.align	16
	.zero		1024


//--------------------- .nv.shared._Z7update1PiS_S_P7double4S1_Pd --------------------------
	.section	.nv.shared._Z7update1PiS_S_P7double4S1_Pd,"aw",@nobits
	.sectionflags	@""
	.align	16
	.zero		1024


//--------------------- .nv.shared._Z8problem1PiP7double4S1_ --------------------------
	.section	.nv.shared._Z8problem1PiP7double4S1_,"aw",@nobits
	.sectionflags	@""
	.align	16
	.zero		1024


//--------------------- .nv.constant0._Z7update3PiS_S_S_P7double4S1_S_Pb --------------------------
	.section	.nv.constant0._Z7update3PiS_S_S_P7double4S1_S_Pb,"a",@progbits
	.sectionflags	@""
	.align	4
.nv.constant0._Z7update3PiS_S_S_P7double4S1_S_Pb:
	.zero		960


//--------------------- .nv.constant0._Z8problem3PiS_P7double4S1_Pb --------------------------
	.section	.nv.constant0._Z8problem3PiS_P7double4S1_Pb,"a",@progbits
	.sectionflags	@""
	.align	4
.nv.constant0._Z8problem3PiS_P7double4S1_Pb:
	.zero		936


//--------------------- .nv.constant0._Z7update2PiS_S_P7double4S1_S_ --------------------------
	.section	.nv.constant0._Z7update2PiS_S_P7double4S1_S_,"a",@progbits
	.sectionflags	@""
	.align	4
.nv.constant0._Z7update2PiS_S_P7double4S1_S_:
	.zero		944


//--------------------- .nv.constant0._Z8problem2PiS_P7double4S1_S_ --------------------------
	.section	.nv.constant0._Z8problem2PiS_P7double4S1_S_,"a",@progbits
	.sectionflags	@""
	.align	4
.nv.constant0._Z8problem2PiS_P7double4S1_S_:
	.zero		936


//--------------------- .nv.constant0._Z7update1PiS_S_P7double4S1_Pd --------------------------
	.section	.nv.constant0._Z7update1PiS_S_P7double4S1_Pd,"a",@progbits
	.sectionflags	@""
	.align	4
.nv.constant0._Z7update1PiS_S_P7double4S1_Pd:
	.zero		944


//--------------------- .nv.constant0._Z8problem1PiP7double4S1_ --------------------------
	.section	.nv.constant0._Z8problem1PiP7double4S1_,"a",@progbits
	.sectionflags	@""
	.align	4
.nv.constant0._Z8problem1PiP7double4S1_:
	.zero		920


//--------------------- SYMBOLS --------------------------

	.type		.nv.reservedSmem.offset0,@object
	.size		.nv.reservedSmem.offset0,0x4
	.type		.nv.reservedSmem.cap,@object
	.size		.nv.reservedSmem.cap,0x4
